//
// Generated by NVIDIA NVVM Compiler
//
// Compiler Build ID: CL-36424714
// Cuda compilation tools, release 13.0, V13.0.88
// Based on NVVM 20.0.0
//

.version 9.0
.target sm_100
.address_size 64

	// .globl	_Z15matrixCopyNaivePKiPi
// _ZZ24matrixCopyUsingSharedMemPKiPiE4TILE has been demoted
// _ZZ29matrixTransposeUsingSharedMemPKiPiE4Tile has been demoted
// _ZZ40matrixTransposeUsingSharedMemWithPaddingPKiPiE4Tile has been demoted

.visible .entry _Z15matrixCopyNaivePKiPi(
	.param .u64 .ptr .align 1 _Z15matrixCopyNaivePKiPi_param_0,
	.param .u64 .ptr .align 1 _Z15matrixCopyNaivePKiPi_param_1
)
{
	.reg .b32 	%r<43>;
	.reg .b64 	%rd<8>;

	ld.param.u64 	%rd1, [_Z15matrixCopyNaivePKiPi_param_0];
	ld.param.u64 	%rd2, [_Z15matrixCopyNaivePKiPi_param_1];
	mov.u32 	%r1, %ctaid.x;
	shl.b32 	%r2, %r1, 5;
	mov.u32 	%r3, %tid.x;
	add.s32 	%r4, %r2, %r3;
	mov.u32 	%r5, %ctaid.y;
	mov.u32 	%r6, %tid.y;
	cvta.to.global.u64 	%rd3, %rd1;
	cvta.to.global.u64 	%rd4, %rd2;
	shl.b32 	%r7, %r5, 18;
	shl.b32 	%r8, %r6, 13;
	add.s32 	%r9, %r7, %r8;
	add.s32 	%r10, %r9, %r4;
	mul.wide.s32 	%rd5, %r10, 4;
	add.s64 	%rd6, %rd3, %rd5;
	ld.global.u32 	%r11, [%rd6];
	add.s64 	%rd7, %rd4, %rd5;
	st.global.u32 	[%rd7], %r11;
	ld.global.u32 	%r12, [%rd6+32768];
	st.global.u32 	[%rd7+32768], %r12;
	ld.global.u32 	%r13, [%rd6+65536];
	st.global.u32 	[%rd7+65536], %r13;
	ld.global.u32 	%r14, [%rd6+98304];
	st.global.u32 	[%rd7+98304], %r14;
	ld.global.u32 	%r15, [%rd6+131072];
	st.global.u32 	[%rd7+131072], %r15;
	ld.global.u32 	%r16, [%rd6+163840];
	st.global.u32 	[%rd7+163840], %r16;
	ld.global.u32 	%r17, [%rd6+196608];
	st.global.u32 	[%rd7+196608], %r17;
	ld.global.u32 	%r18, [%rd6+229376];
	st.global.u32 	[%rd7+229376], %r18;
	ld.global.u32 	%r19, [%rd6+262144];
	st.global.u32 	[%rd7+262144], %r19;
	ld.global.u32 	%r20, [%rd6+294912];
	st.global.u32 	[%rd7+294912], %r20;
	ld.global.u32 	%r21, [%rd6+327680];
	st.global.u32 	[%rd7+327680], %r21;
	ld.global.u32 	%r22, [%rd6+360448];
	st.global.u32 	[%rd7+360448], %r22;
	ld.global.u32 	%r23, [%rd6+393216];
	st.global.u32 	[%rd7+393216], %r23;
	ld.global.u32 	%r24, [%rd6+425984];
	st.global.u32 	[%rd7+425984], %r24;
	ld.global.u32 	%r25, [%rd6+458752];
	st.global.u32 	[%rd7+458752], %r25;
	ld.global.u32 	%r26, [%rd6+491520];
	st.global.u32 	[%rd7+491520], %r26;
	ld.global.u32 	%r27, [%rd6+524288];
	st.global.u32 	[%rd7+524288], %r27;
	ld.global.u32 	%r28, [%rd6+557056];
	st.global.u32 	[%rd7+557056], %r28;
	ld.global.u32 	%r29, [%rd6+589824];
	st.global.u32 	[%rd7+589824], %r29;
	ld.global.u32 	%r30, [%rd6+622592];
	st.global.u32 	[%rd7+622592], %r30;
	ld.global.u32 	%r31, [%rd6+655360];
	st.global.u32 	[%rd7+655360], %r31;
	ld.global.u32 	%r32, [%rd6+688128];
	st.global.u32 	[%rd7+688128], %r32;
	ld.global.u32 	%r33, [%rd6+720896];
	st.global.u32 	[%rd7+720896], %r33;
	ld.global.u32 	%r34, [%rd6+753664];
	st.global.u32 	[%rd7+753664], %r34;
	ld.global.u32 	%r35, [%rd6+786432];
	st.global.u32 	[%rd7+786432], %r35;
	ld.global.u32 	%r36, [%rd6+819200];
	st.global.u32 	[%rd7+819200], %r36;
	ld.global.u32 	%r37, [%rd6+851968];
	st.global.u32 	[%rd7+851968], %r37;
	ld.global.u32 	%r38, [%rd6+884736];
	st.global.u32 	[%rd7+884736], %r38;
	ld.global.u32 	%r39, [%rd6+917504];
	st.global.u32 	[%rd7+917504], %r39;
	ld.global.u32 	%r40, [%rd6+950272];
	st.global.u32 	[%rd7+950272], %r40;
	ld.global.u32 	%r41, [%rd6+983040];
	st.global.u32 	[%rd7+983040], %r41;
	ld.global.u32 	%r42, [%rd6+1015808];
	st.global.u32 	[%rd7+1015808], %r42;
	ret;

}
	// .globl	_Z24matrixCopyUsingSharedMemPKiPi
.visible .entry _Z24matrixCopyUsingSharedMemPKiPi(
	.param .u64 .ptr .align 1 _Z24matrixCopyUsingSharedMemPKiPi_param_0,
	.param .u64 .ptr .align 1 _Z24matrixCopyUsingSharedMemPKiPi_param_1
)
{
	.reg .b32 	%r<48>;
	.reg .b64 	%rd<8>;
	// demoted variable
	.shared .align 4 .b8 _ZZ24matrixCopyUsingSharedMemPKiPiE4TILE[4096];
	ld.param.u64 	%rd1, [_Z24matrixCopyUsingSharedMemPKiPi_param_0];
	ld.param.u64 	%rd2, [_Z24matrixCopyUsingSharedMemPKiPi_param_1];
	mov.u32 	%r1, %ctaid.x;
	shl.b32 	%r2, %r1, 5;
	mov.u32 	%r3, %tid.x;
	add.s32 	%r4, %r2, %r3;
	mov.u32 	%r5, %ctaid.y;
	mov.u32 	%r6, %tid.y;
	shl.b32 	%r7, %r3, 2;
	mov.u32 	%r8, _ZZ24matrixCopyUsingSharedMemPKiPiE4TILE;
	add.s32 	%r9, %r8, %r7;
	cvta.to.global.u64 	%rd3, %rd1;
	shl.b32 	%r10, %r5, 18;
	shl.b32 	%r11, %r6, 13;
	add.s32 	%r12, %r10, %r11;
	add.s32 	%r13, %r12, %r4;
	mul.wide.s32 	%rd4, %r13, 4;
	add.s64 	%rd5, %rd3, %rd4;
	ld.global.u32 	%r14, [%rd5];
	shl.b32 	%r15, %r6, 7;
	add.s32 	%r16, %r9, %r15;
	st.shared.u32 	[%r16], %r14;
	ld.global.u32 	%r17, [%rd5+32768];
	st.shared.u32 	[%r16+128], %r17;
	ld.global.u32 	%r18, [%rd5+65536];
	st.shared.u32 	[%r16+256], %r18;
	ld.global.u32 	%r19, [%rd5+98304];
	st.shared.u32 	[%r16+384], %r19;
	ld.global.u32 	%r20, [%rd5+131072];
	st.shared.u32 	[%r16+512], %r20;
	ld.global.u32 	%r21, [%rd5+163840];
	st.shared.u32 	[%r16+640], %r21;
	ld.global.u32 	%r22, [%rd5+196608];
	st.shared.u32 	[%r16+768], %r22;
	ld.global.u32 	%r23, [%rd5+229376];
	st.shared.u32 	[%r16+896], %r23;
	ld.global.u32 	%r24, [%rd5+262144];
	st.shared.u32 	[%r16+1024], %r24;
	ld.global.u32 	%r25, [%rd5+294912];
	st.shared.u32 	[%r16+1152], %r25;
	ld.global.u32 	%r26, [%rd5+327680];
	st.shared.u32 	[%r16+1280], %r26;
	ld.global.u32 	%r27, [%rd5+360448];
	st.shared.u32 	[%r16+1408], %r27;
	ld.global.u32 	%r28, [%rd5+393216];
	st.shared.u32 	[%r16+1536], %r28;
	ld.global.u32 	%r29, [%rd5+425984];
	st.shared.u32 	[%r16+1664], %r29;
	ld.global.u32 	%r30, [%rd5+458752];
	st.shared.u32 	[%r16+1792], %r30;
	ld.global.u32 	%r31, [%rd5+491520];
	st.shared.u32 	[%r16+1920], %r31;
	ld.global.u32 	%r32, [%rd5+524288];
	st.shared.u32 	[%r16+2048], %r32;
	ld.global.u32 	%r33, [%rd5+557056];
	st.shared.u32 	[%r16+2176], %r33;
	ld.global.u32 	%r34, [%rd5+589824];
	st.shared.u32 	[%r16+2304], %r34;
	ld.global.u32 	%r35, [%rd5+622592];
	st.shared.u32 	[%r16+2432], %r35;
	ld.global.u32 	%r36, [%rd5+655360];
	st.shared.u32 	[%r16+2560], %r36;
	ld.global.u32 	%r37, [%rd5+688128];
	st.shared.u32 	[%r16+2688], %r37;
	ld.global.u32 	%r38, [%rd5+720896];
	st.shared.u32 	[%r16+2816], %r38;
	ld.global.u32 	%r39, [%rd5+753664];
	st.shared.u32 	[%r16+2944], %r39;
	ld.global.u32 	%r40, [%rd5+786432];
	st.shared.u32 	[%r16+3072], %r40;
	ld.global.u32 	%r41, [%rd5+819200];
	st.shared.u32 	[%r16+3200], %r41;
	ld.global.u32 	%r42, [%rd5+851968];
	st.shared.u32 	[%r16+3328], %r42;
	ld.global.u32 	%r43, [%rd5+884736];
	st.shared.u32 	[%r16+3456], %r43;
	ld.global.u32 	%r44, [%rd5+917504];
	st.shared.u32 	[%r16+3584], %r44;
	ld.global.u32 	%r45, [%rd5+950272];
	st.shared.u32 	[%r16+3712], %r45;
	ld.global.u32 	%r46, [%rd5+983040];
	st.shared.u32 	[%r16+3840], %r46;
	ld.global.u32 	%r47, [%rd5+1015808];
	st.shared.u32 	[%r16+3968], %r47;
	cvta.to.global.u64 	%rd6, %rd2;
	add.s64 	%rd7, %rd6, %rd4;
	st.global.u32 	[%rd7], %r14;
	st.global.u32 	[%rd7+32768], %r17;
	st.global.u32 	[%rd7+65536], %r18;
	st.global.u32 	[%rd7+98304], %r19;
	st.global.u32 	[%rd7+131072], %r20;
	st.global.u32 	[%rd7+163840], %r21;
	st.global.u32 	[%rd7+196608], %r22;
	st.global.u32 	[%rd7+229376], %r23;
	st.global.u32 	[%rd7+262144], %r24;
	st.global.u32 	[%rd7+294912], %r25;
	st.global.u32 	[%rd7+327680], %r26;
	st.global.u32 	[%rd7+360448], %r27;
	st.global.u32 	[%rd7+393216], %r28;
	st.global.u32 	[%rd7+425984], %r29;
	st.global.u32 	[%rd7+458752], %r30;
	st.global.u32 	[%rd7+491520], %r31;
	st.global.u32 	[%rd7+524288], %r32;
	st.global.u32 	[%rd7+557056], %r33;
	st.global.u32 	[%rd7+589824], %r34;
	st.global.u32 	[%rd7+622592], %r35;
	st.global.u32 	[%rd7+655360], %r36;
	st.global.u32 	[%rd7+688128], %r37;
	st.global.u32 	[%rd7+720896], %r38;
	st.global.u32 	[%rd7+753664], %r39;
	st.global.u32 	[%rd7+786432], %r40;
	st.global.u32 	[%rd7+819200], %r41;
	st.global.u32 	[%rd7+851968], %r42;
	st.global.u32 	[%rd7+884736], %r43;
	st.global.u32 	[%rd7+917504], %r44;
	st.global.u32 	[%rd7+950272], %r45;
	st.global.u32 	[%rd7+983040], %r46;
	st.global.u32 	[%rd7+1015808], %r47;
	ret;

}
	// .globl	_Z20matrixTransposeNaivePKiPi
.visible .entry _Z20matrixTransposeNaivePKiPi(
	.param .u64 .ptr .align 1 _Z20matrixTransposeNaivePKiPi_param_0,
	.param .u64 .ptr .align 1 _Z20matrixTransposeNaivePKiPi_param_1
)
{
	.reg .b32 	%r<45>;
	.reg .b64 	%rd<9>;

	ld.param.u64 	%rd1, [_Z20matrixTransposeNaivePKiPi_param_0];
	ld.param.u64 	%rd2, [_Z20matrixTransposeNaivePKiPi_param_1];
	mov.u32 	%r1, %ctaid.x;
	shl.b32 	%r2, %r1, 5;
	mov.u32 	%r3, %tid.x;
	add.s32 	%r4, %r2, %r3;
	mov.u32 	%r5, %ctaid.y;
	shl.b32 	%r6, %r5, 5;
	mov.u32 	%r7, %tid.y;
	add.s32 	%r8, %r6, %r7;
	shl.b32 	%r9, %r4, 13;
	cvta.to.global.u64 	%rd3, %rd1;
	cvta.to.global.u64 	%rd4, %rd2;
	shl.b32 	%r10, %r8, 13;
	add.s32 	%r11, %r10, %r4;
	mul.wide.s32 	%rd5, %r11, 4;
	add.s64 	%rd6, %rd3, %rd5;
	ld.global.u32 	%r12, [%rd6];
	add.s32 	%r13, %r9, %r8;
	mul.wide.s32 	%rd7, %r13, 4;
	add.s64 	%rd8, %rd4, %rd7;
	st.global.u32 	[%rd8], %r12;
	ld.global.u32 	%r14, [%rd6+32768];
	st.global.u32 	[%rd8+4], %r14;
	ld.global.u32 	%r15, [%rd6+65536];
	st.global.u32 	[%rd8+8], %r15;
	ld.global.u32 	%r16, [%rd6+98304];
	st.global.u32 	[%rd8+12], %r16;
	ld.global.u32 	%r17, [%rd6+131072];
	st.global.u32 	[%rd8+16], %r17;
	ld.global.u32 	%r18, [%rd6+163840];
	st.global.u32 	[%rd8+20], %r18;
	ld.global.u32 	%r19, [%rd6+196608];
	st.global.u32 	[%rd8+24], %r19;
	ld.global.u32 	%r20, [%rd6+229376];
	st.global.u32 	[%rd8+28], %r20;
	ld.global.u32 	%r21, [%rd6+262144];
	st.global.u32 	[%rd8+32], %r21;
	ld.global.u32 	%r22, [%rd6+294912];
	st.global.u32 	[%rd8+36], %r22;
	ld.global.u32 	%r23, [%rd6+327680];
	st.global.u32 	[%rd8+40], %r23;
	ld.global.u32 	%r24, [%rd6+360448];
	st.global.u32 	[%rd8+44], %r24;
	ld.global.u32 	%r25, [%rd6+393216];
	st.global.u32 	[%rd8+48], %r25;
	ld.global.u32 	%r26, [%rd6+425984];
	st.global.u32 	[%rd8+52], %r26;
	ld.global.u32 	%r27, [%rd6+458752];
	st.global.u32 	[%rd8+56], %r27;
	ld.global.u32 	%r28, [%rd6+491520];
	st.global.u32 	[%rd8+60], %r28;
	ld.global.u32 	%r29, [%rd6+524288];
	st.global.u32 	[%rd8+64], %r29;
	ld.global.u32 	%r30, [%rd6+557056];
	st.global.u32 	[%rd8+68], %r30;
	ld.global.u32 	%r31, [%rd6+589824];
	st.global.u32 	[%rd8+72], %r31;
	ld.global.u32 	%r32, [%rd6+622592];
	st.global.u32 	[%rd8+76], %r32;
	ld.global.u32 	%r33, [%rd6+655360];
	st.global.u32 	[%rd8+80], %r33;
	ld.global.u32 	%r34, [%rd6+688128];
	st.global.u32 	[%rd8+84], %r34;
	ld.global.u32 	%r35, [%rd6+720896];
	st.global.u32 	[%rd8+88], %r35;
	ld.global.u32 	%r36, [%rd6+753664];
	st.global.u32 	[%rd8+92], %r36;
	ld.global.u32 	%r37, [%rd6+786432];
	st.global.u32 	[%rd8+96], %r37;
	ld.global.u32 	%r38, [%rd6+819200];
	st.global.u32 	[%rd8+100], %r38;
	ld.global.u32 	%r39, [%rd6+851968];
	st.global.u32 	[%rd8+104], %r39;
	ld.global.u32 	%r40, [%rd6+884736];
	st.global.u32 	[%rd8+108], %r40;
	ld.global.u32 	%r41, [%rd6+917504];
	st.global.u32 	[%rd8+112], %r41;
	ld.global.u32 	%r42, [%rd6+950272];
	st.global.u32 	[%rd8+116], %r42;
	ld.global.u32 	%r43, [%rd6+983040];
	st.global.u32 	[%rd8+120], %r43;
	ld.global.u32 	%r44, [%rd6+1015808];
	st.global.u32 	[%rd8+124], %r44;
	ret;

}
	// .globl	_Z29matrixTransposeUsingSharedMemPKiPi
.visible .entry _Z29matrixTransposeUsingSharedMemPKiPi(
	.param .u64 .ptr .align 1 _Z29matrixTransposeUsingSharedMemPKiPi_param_0,
	.param .u64 .ptr .align 1 _Z29matrixTransposeUsingSharedMemPKiPi_param_1
)
{
	.reg .b32 	%r<87>;
	.reg .b64 	%rd<9>;
	// demoted variable
	.shared .align 4 .b8 _ZZ29matrixTransposeUsingSharedMemPKiPiE4Tile[4096];
	ld.param.u64 	%rd1, [_Z29matrixTransposeUsingSharedMemPKiPi_param_0];
	ld.param.u64 	%rd2, [_Z29matrixTransposeUsingSharedMemPKiPi_param_1];
	mov.u32 	%r1, %ctaid.x;
	shl.b32 	%r2, %r1, 5;
	mov.u32 	%r3, %tid.x;
	add.s32 	%r4, %r2, %r3;
	mov.u32 	%r5, %ctaid.y;
	shl.b32 	%r6, %r5, 5;
	mov.u32 	%r7, %tid.y;
	add.s32 	%r8, %r6, %r7;
	shl.b32 	%r9, %r3, 2;
	mov.u32 	%r10, _ZZ29matrixTransposeUsingSharedMemPKiPiE4Tile;
	add.s32 	%r11, %r10, %r9;
	cvta.to.global.u64 	%rd3, %rd1;
	shl.b32 	%r12, %r8, 13;
	add.s32 	%r13, %r12, %r4;
	mul.wide.s32 	%rd4, %r13, 4;
	add.s64 	%rd5, %rd3, %rd4;
	ld.global.u32 	%r14, [%rd5];
	shl.b32 	%r15, %r7, 7;
	add.s32 	%r16, %r11, %r15;
	st.shared.u32 	[%r16], %r14;
	ld.global.u32 	%r17, [%rd5+32768];
	st.shared.u32 	[%r16+128], %r17;
	ld.global.u32 	%r18, [%rd5+65536];
	st.shared.u32 	[%r16+256], %r18;
	ld.global.u32 	%r19, [%rd5+98304];
	st.shared.u32 	[%r16+384], %r19;
	ld.global.u32 	%r20, [%rd5+131072];
	st.shared.u32 	[%r16+512], %r20;
	ld.global.u32 	%r21, [%rd5+163840];
	st.shared.u32 	[%r16+640], %r21;
	ld.global.u32 	%r22, [%rd5+196608];
	st.shared.u32 	[%r16+768], %r22;
	ld.global.u32 	%r23, [%rd5+229376];
	st.shared.u32 	[%r16+896], %r23;
	ld.global.u32 	%r24, [%rd5+262144];
	st.shared.u32 	[%r16+1024], %r24;
	ld.global.u32 	%r25, [%rd5+294912];
	st.shared.u32 	[%r16+1152], %r25;
	ld.global.u32 	%r26, [%rd5+327680];
	st.shared.u32 	[%r16+1280], %r26;
	ld.global.u32 	%r27, [%rd5+360448];
	st.shared.u32 	[%r16+1408], %r27;
	ld.global.u32 	%r28, [%rd5+393216];
	st.shared.u32 	[%r16+1536], %r28;
	ld.global.u32 	%r29, [%rd5+425984];
	st.shared.u32 	[%r16+1664], %r29;
	ld.global.u32 	%r30, [%rd5+458752];
	st.shared.u32 	[%r16+1792], %r30;
	ld.global.u32 	%r31, [%rd5+491520];
	st.shared.u32 	[%r16+1920], %r31;
	ld.global.u32 	%r32, [%rd5+524288];
	st.shared.u32 	[%r16+2048], %r32;
	ld.global.u32 	%r33, [%rd5+557056];
	st.shared.u32 	[%r16+2176], %r33;
	ld.global.u32 	%r34, [%rd5+589824];
	st.shared.u32 	[%r16+2304], %r34;
	ld.global.u32 	%r35, [%rd5+622592];
	st.shared.u32 	[%r16+2432], %r35;
	ld.global.u32 	%r36, [%rd5+655360];
	st.shared.u32 	[%r16+2560], %r36;
	ld.global.u32 	%r37, [%rd5+688128];
	st.shared.u32 	[%r16+2688], %r37;
	ld.global.u32 	%r38, [%rd5+720896];
	st.shared.u32 	[%r16+2816], %r38;
	ld.global.u32 	%r39, [%rd5+753664];
	st.shared.u32 	[%r16+2944], %r39;
	ld.global.u32 	%r40, [%rd5+786432];
	st.shared.u32 	[%r16+3072], %r40;
	ld.global.u32 	%r41, [%rd5+819200];
	st.shared.u32 	[%r16+3200], %r41;
	ld.global.u32 	%r42, [%rd5+851968];
	st.shared.u32 	[%r16+3328], %r42;
	ld.global.u32 	%r43, [%rd5+884736];
	st.shared.u32 	[%r16+3456], %r43;
	ld.global.u32 	%r44, [%rd5+917504];
	st.shared.u32 	[%r16+3584], %r44;
	ld.global.u32 	%r45, [%rd5+950272];
	st.shared.u32 	[%r16+3712], %r45;
	ld.global.u32 	%r46, [%rd5+983040];
	st.shared.u32 	[%r16+3840], %r46;
	ld.global.u32 	%r47, [%rd5+1015808];
	st.shared.u32 	[%r16+3968], %r47;
	bar.sync 	0;
	add.s32 	%r48, %r6, %r3;
	add.s32 	%r49, %r2, %r7;
	mad.lo.s32 	%r50, %r3, 124, %r11;
	cvta.to.global.u64 	%rd6, %rd2;
	shl.b32 	%r51, %r7, 2;
	add.s32 	%r52, %r50, %r51;
	ld.shared.u32 	%r53, [%r52];
	shl.b32 	%r54, %r49, 13;
	add.s32 	%r55, %r54, %r48;
	mul.wide.s32 	%rd7, %r55, 4;
	add.s64 	%rd8, %rd6, %rd7;
	st.global.u32 	[%rd8], %r53;
	ld.shared.u32 	%r56, [%r52+4];
	st.global.u32 	[%rd8+32768], %r56;
	ld.shared.u32 	%r57, [%r52+8];
	st.global.u32 	[%rd8+65536], %r57;
	ld.shared.u32 	%r58, [%r52+12];
	st.global.u32 	[%rd8+98304], %r58;
	ld.shared.u32 	%r59, [%r52+16];
	st.global.u32 	[%rd8+131072], %r59;
	ld.shared.u32 	%r60, [%r52+20];
	st.global.u32 	[%rd8+163840], %r60;
	ld.shared.u32 	%r61, [%r52+24];
	st.global.u32 	[%rd8+196608], %r61;
	ld.shared.u32 	%r62, [%r52+28];
	st.global.u32 	[%rd8+229376], %r62;
	ld.shared.u32 	%r63, [%r52+32];
	st.global.u32 	[%rd8+262144], %r63;
	ld.shared.u32 	%r64, [%r52+36];
	st.global.u32 	[%rd8+294912], %r64;
	ld.shared.u32 	%r65, [%r52+40];
	st.global.u32 	[%rd8+327680], %r65;
	ld.shared.u32 	%r66, [%r52+44];
	st.global.u32 	[%rd8+360448], %r66;
	ld.shared.u32 	%r67, [%r52+48];
	st.global.u32 	[%rd8+393216], %r67;
	ld.shared.u32 	%r68, [%r52+52];
	st.global.u32 	[%rd8+425984], %r68;
	ld.shared.u32 	%r69, [%r52+56];
	st.global.u32 	[%rd8+458752], %r69;
	ld.shared.u32 	%r70, [%r52+60];
	st.global.u32 	[%rd8+491520], %r70;
	ld.shared.u32 	%r71, [%r52+64];
	st.global.u32 	[%rd8+524288], %r71;
	ld.shared.u32 	%r72, [%r52+68];
	st.global.u32 	[%rd8+557056], %r72;
	ld.shared.u32 	%r73, [%r52+72];
	st.global.u32 	[%rd8+589824], %r73;
	ld.shared.u32 	%r74, [%r52+76];
	st.global.u32 	[%rd8+622592], %r74;
	ld.shared.u32 	%r75, [%r52+80];
	st.global.u32 	[%rd8+655360], %r75;
	ld.shared.u32 	%r76, [%r52+84];
	st.global.u32 	[%rd8+688128], %r76;
	ld.shared.u32 	%r77, [%r52+88];
	st.global.u32 	[%rd8+720896], %r77;
	ld.shared.u32 	%r78, [%r52+92];
	st.global.u32 	[%rd8+753664], %r78;
	ld.shared.u32 	%r79, [%r52+96];
	st.global.u32 	[%rd8+786432], %r79;
	ld.shared.u32 	%r80, [%r52+100];
	st.global.u32 	[%rd8+819200], %r80;
	ld.shared.u32 	%r81, [%r52+104];
	st.global.u32 	[%rd8+851968], %r81;
	ld.shared.u32 	%r82, [%r52+108];
	st.global.u32 	[%rd8+884736], %r82;
	ld.shared.u32 	%r83, [%r52+112];
	st.global.u32 	[%rd8+917504], %r83;
	ld.shared.u32 	%r84, [%r52+116];
	st.global.u32 	[%rd8+950272], %r84;
	ld.shared.u32 	%r85, [%r52+120];
	st.global.u32 	[%rd8+983040], %r85;
	ld.shared.u32 	%r86, [%r52+124];
	st.global.u32 	[%rd8+1015808], %r86;
	ret;

}
	// .globl	_Z40matrixTransposeUsingSharedMemWithPaddingPKiPi
.visible .entry _Z40matrixTransposeUsingSharedMemWithPaddingPKiPi(
	.param .u64 .ptr .align 1 _Z40matrixTransposeUsingSharedMemWithPaddingPKiPi_param_0,
	.param .u64 .ptr .align 1 _Z40matrixTransposeUsingSharedMemWithPaddingPKiPi_param_1
)
{
	.reg .b32 	%r<86>;
	.reg .b64 	%rd<9>;
	// demoted variable
	.shared .align 4 .b8 _ZZ40matrixTransposeUsingSharedMemWithPaddingPKiPiE4Tile[4224];
	ld.param.u64 	%rd1, [_Z40matrixTransposeUsingSharedMemWithPaddingPKiPi_param_0];
	ld.param.u64 	%rd2, [_Z40matrixTransposeUsingSharedMemWithPaddingPKiPi_param_1];
	mov.u32 	%r1, %ctaid.x;
	shl.b32 	%r2, %r1, 5;
	mov.u32 	%r3, %tid.x;
	add.s32 	%r4, %r2, %r3;
	mov.u32 	%r5, %ctaid.y;
	shl.b32 	%r6, %r5, 5;
	mov.u32 	%r7, %tid.y;
	add.s32 	%r8, %r6, %r7;
	cvta.to.global.u64 	%rd3, %rd1;
	shl.b32 	%r9, %r8, 13;
	add.s32 	%r10, %r9, %r4;
	mul.wide.s32 	%rd4, %r10, 4;
	add.s64 	%rd5, %rd3, %rd4;
	ld.global.u32 	%r11, [%rd5];
	mad.lo.s32 	%r12, %r7, 33, %r3;
	shl.b32 	%r13, %r12, 2;
	mov.u32 	%r14, _ZZ40matrixTransposeUsingSharedMemWithPaddingPKiPiE4Tile;
	add.s32 	%r15, %r14, %r13;
	st.shared.u32 	[%r15], %r11;
	ld.global.u32 	%r16, [%rd5+32768];
	st.shared.u32 	[%r15+132], %r16;
	ld.global.u32 	%r17, [%rd5+65536];
	st.shared.u32 	[%r15+264], %r17;
	ld.global.u32 	%r18, [%rd5+98304];
	st.shared.u32 	[%r15+396], %r18;
	ld.global.u32 	%r19, [%rd5+131072];
	st.shared.u32 	[%r15+528], %r19;
	ld.global.u32 	%r20, [%rd5+163840];
	st.shared.u32 	[%r15+660], %r20;
	ld.global.u32 	%r21, [%rd5+196608];
	st.shared.u32 	[%r15+792], %r21;
	ld.global.u32 	%r22, [%rd5+229376];
	st.shared.u32 	[%r15+924], %r22;
	ld.global.u32 	%r23, [%rd5+262144];
	st.shared.u32 	[%r15+1056], %r23;
	ld.global.u32 	%r24, [%rd5+294912];
	st.shared.u32 	[%r15+1188], %r24;
	ld.global.u32 	%r25, [%rd5+327680];
	st.shared.u32 	[%r15+1320], %r25;
	ld.global.u32 	%r26, [%rd5+360448];
	st.shared.u32 	[%r15+1452], %r26;
	ld.global.u32 	%r27, [%rd5+393216];
	st.shared.u32 	[%r15+1584], %r27;
	ld.global.u32 	%r28, [%rd5+425984];
	st.shared.u32 	[%r15+1716], %r28;
	ld.global.u32 	%r29, [%rd5+458752];
	st.shared.u32 	[%r15+1848], %r29;
	ld.global.u32 	%r30, [%rd5+491520];
	st.shared.u32 	[%r15+1980], %r30;
	ld.global.u32 	%r31, [%rd5+524288];
	st.shared.u32 	[%r15+2112], %r31;
	ld.global.u32 	%r32, [%rd5+557056];
	st.shared.u32 	[%r15+2244], %r32;
	ld.global.u32 	%r33, [%rd5+589824];
	st.shared.u32 	[%r15+2376], %r33;
	ld.global.u32 	%r34, [%rd5+622592];
	st.shared.u32 	[%r15+2508], %r34;
	ld.global.u32 	%r35, [%rd5+655360];
	st.shared.u32 	[%r15+2640], %r35;
	ld.global.u32 	%r36, [%rd5+688128];
	st.shared.u32 	[%r15+2772], %r36;
	ld.global.u32 	%r37, [%rd5+720896];
	st.shared.u32 	[%r15+2904], %r37;
	ld.global.u32 	%r38, [%rd5+753664];
	st.shared.u32 	[%r15+3036], %r38;
	ld.global.u32 	%r39, [%rd5+786432];
	st.shared.u32 	[%r15+3168], %r39;
	ld.global.u32 	%r40, [%rd5+819200];
	st.shared.u32 	[%r15+3300], %r40;
	ld.global.u32 	%r41, [%rd5+851968];
	st.shared.u32 	[%r15+3432], %r41;
	ld.global.u32 	%r42, [%rd5+884736];
	st.shared.u32 	[%r15+3564], %r42;
	ld.global.u32 	%r43, [%rd5+917504];
	st.shared.u32 	[%r15+3696], %r43;
	ld.global.u32 	%r44, [%rd5+950272];
	st.shared.u32 	[%r15+3828], %r44;
	ld.global.u32 	%r45, [%rd5+983040];
	st.shared.u32 	[%r15+3960], %r45;
	ld.global.u32 	%r46, [%rd5+1015808];
	st.shared.u32 	[%r15+4092], %r46;
	bar.sync 	0;
	add.s32 	%r47, %r6, %r3;
	add.s32 	%r48, %r2, %r7;
	mad.lo.s32 	%r49, %r3, 33, %r7;
	cvta.to.global.u64 	%rd6, %rd2;
	shl.b32 	%r50, %r49, 2;
	add.s32 	%r51, %r14, %r50;
	ld.shared.u32 	%r52, [%r51];
	shl.b32 	%r53, %r48, 13;
	add.s32 	%r54, %r53, %r47;
	mul.wide.s32 	%rd7, %r54, 4;
	add.s64 	%rd8, %rd6, %rd7;
	st.global.u32 	[%rd8], %r52;
	ld.shared.u32 	%r55, [%r51+4];
	st.global.u32 	[%rd8+32768], %r55;
	ld.shared.u32 	%r56, [%r51+8];
	st.global.u32 	[%rd8+65536], %r56;
	ld.shared.u32 	%r57, [%r51+12];
	st.global.u32 	[%rd8+98304], %r57;
	ld.shared.u32 	%r58, [%r51+16];
	st.global.u32 	[%rd8+131072], %r58;
	ld.shared.u32 	%r59, [%r51+20];
	st.global.u32 	[%rd8+163840], %r59;
	ld.shared.u32 	%r60, [%r51+24];
	st.global.u32 	[%rd8+196608], %r60;
	ld.shared.u32 	%r61, [%r51+28];
	st.global.u32 	[%rd8+229376], %r61;
	ld.shared.u32 	%r62, [%r51+32];
	st.global.u32 	[%rd8+262144], %r62;
	ld.shared.u32 	%r63, [%r51+36];
	st.global.u32 	[%rd8+294912], %r63;
	ld.shared.u32 	%r64, [%r51+40];
	st.global.u32 	[%rd8+327680], %r64;
	ld.shared.u32 	%r65, [%r51+44];
	st.global.u32 	[%rd8+360448], %r65;
	ld.shared.u32 	%r66, [%r51+48];
	st.global.u32 	[%rd8+393216], %r66;
	ld.shared.u32 	%r67, [%r51+52];
	st.global.u32 	[%rd8+425984], %r67;
	ld.shared.u32 	%r68, [%r51+56];
	st.global.u32 	[%rd8+458752], %r68;
	ld.shared.u32 	%r69, [%r51+60];
	st.global.u32 	[%rd8+491520], %r69;
	ld.shared.u32 	%r70, [%r51+64];
	st.global.u32 	[%rd8+524288], %r70;
	ld.shared.u32 	%r71, [%r51+68];
	st.global.u32 	[%rd8+557056], %r71;
	ld.shared.u32 	%r72, [%r51+72];
	st.global.u32 	[%rd8+589824], %r72;
	ld.shared.u32 	%r73, [%r51+76];
	st.global.u32 	[%rd8+622592], %r73;
	ld.shared.u32 	%r74, [%r51+80];
	st.global.u32 	[%rd8+655360], %r74;
	ld.shared.u32 	%r75, [%r51+84];
	st.global.u32 	[%rd8+688128], %r75;
	ld.shared.u32 	%r76, [%r51+88];
	st.global.u32 	[%rd8+720896], %r76;
	ld.shared.u32 	%r77, [%r51+92];
	st.global.u32 	[%rd8+753664], %r77;
	ld.shared.u32 	%r78, [%r51+96];
	st.global.u32 	[%rd8+786432], %r78;
	ld.shared.u32 	%r79, [%r51+100];
	st.global.u32 	[%rd8+819200], %r79;
	ld.shared.u32 	%r80, [%r51+104];
	st.global.u32 	[%rd8+851968], %r80;
	ld.shared.u32 	%r81, [%r51+108];
	st.global.u32 	[%rd8+884736], %r81;
	ld.shared.u32 	%r82, [%r51+112];
	st.global.u32 	[%rd8+917504], %r82;
	ld.shared.u32 	%r83, [%r51+116];
	st.global.u32 	[%rd8+950272], %r83;
	ld.shared.u32 	%r84, [%r51+120];
	st.global.u32 	[%rd8+983040], %r84;
	ld.shared.u32 	%r85, [%r51+124];
	st.global.u32 	[%rd8+1015808], %r85;
	ret;

}


// ===== COMPILED SASS (sm_100) =====

	.target	sm_100

	.elftype	@"ET_EXEC"


//--------------------- .note.nv.tkinfo           --------------------------
	.section	.note.nv.tkinfo,"",@"SHT_NOTE"
	.sectionflags	@"SHF_NOTE_NV_TKINFO"
	.tkinfo
        /*0018*/ 	.word	0x00000002
        /*0030*/ 	.string	""
        /*0030*/ 	.string	"ptxas"
        /*0030*/ 	.string	"Cuda compilation tools, release 13.0, V13.0.88"
        /*0030*/ 	.string	"Build cuda_13.0.r13.0/compiler.36424714_0"
        /*0030*/ 	.string	"-arch sm_100 -m 64 "



//--------------------- .note.nv.cuinfo           --------------------------
	.section	.note.nv.cuinfo,"",@"SHT_NOTE"
	.sectionflags	@"SHF_NOTE_NV_CUINFO"
        /*0018*/ 	.short	0x0002
        /*001a*/ 	.short	0x0064
        /*001c*/ 	.short	0x0082
	.zero		2


//--------------------- .nv.info                  --------------------------
	.section	.nv.info,"",@"SHT_CUDA_INFO"
	.align	4


	//----- nvinfo : EIATTR_REGCOUNT
	.align		4
        /*0000*/ 	.byte	0x04, 0x2f
        /*0002*/ 	.short	(.L_1 - .L_0)
	.align		4
.L_0:
        /*0004*/ 	.word	index@(_Z15matrixCopyNaivePKiPi)
        /*0008*/ 	.word	0x00000014


	//----- nvinfo : EIATTR_FRAME_SIZE
	.align		4
.L_1:
        /*000c*/ 	.byte	0x04, 0x11
        /*000e*/ 	.short	(.L_3 - .L_2)
	.align		4
.L_2:
        /*0010*/ 	.word	index@(_Z15matrixCopyNaivePKiPi)
        /*0014*/ 	.word	0x00000000


	//----- nvinfo : EIATTR_REGCOUNT
	.align		4
.L_3:
        /*0018*/ 	.byte	0x04, 0x2f
        /*001a*/ 	.short	(.L_5 - .L_4)
	.align		4
.L_4:
        /*001c*/ 	.word	index@(_Z24matrixCopyUsingSharedMemPKiPi)
        /*0020*/ 	.word	0x00000028


	//----- nvinfo : EIATTR_FRAME_SIZE
	.align		4
.L_5:
        /*0024*/ 	.byte	0x04, 0x11
        /*0026*/ 	.short	(.L_7 - .L_6)
	.align		4
.L_6:
        /*0028*/ 	.word	index@(_Z24matrixCopyUsingSharedMemPKiPi)
        /*002c*/ 	.word	0x00000000


	//----- nvinfo : EIATTR_REGCOUNT
	.align		4
.L_7:
        /*0030*/ 	.byte	0x04, 0x2f
        /*0032*/ 	.short	(.L_9 - .L_8)
	.align		4
.L_8:
        /*0034*/ 	.word	index@(_Z20matrixTransposeNaivePKiPi)
        /*0038*/ 	.word	0x00000014


	//----- nvinfo : EIATTR_FRAME_SIZE
	.align		4
.L_9:
        /*003c*/ 	.byte	0x04, 0x11
        /*003e*/ 	.short	(.L_11 - .L_10)
	.align		4
.L_10:
        /*0040*/ 	.word	index@(_Z20matrixTransposeNaivePKiPi)
        /*0044*/ 	.word	0x00000000


	//----- nvinfo : EIATTR_REGCOUNT
	.align		4
.L_11:
        /*0048*/ 	.byte	0x04, 0x2f
        /*004a*/ 	.short	(.L_13 - .L_12)
	.align		4
.L_12:
        /*004c*/ 	.word	index@(_Z29matrixTransposeUsingSharedMemPKiPi)
        /*0050*/ 	.word	0x00000020


	//----- nvinfo : EIATTR_FRAME_SIZE
	.align		4
.L_13:
        /*0054*/ 	.byte	0x04, 0x11
        /*0056*/ 	.short	(.L_15 - .L_14)
	.align		4
.L_14:
        /*0058*/ 	.word	index@(_Z29matrixTransposeUsingSharedMemPKiPi)
        /*005c*/ 	.word	0x00000000


	//----- nvinfo : EIATTR_REGCOUNT
	.align		4
.L_15:
        /*0060*/ 	.byte	0x04, 0x2f
        /*0062*/ 	.short	(.L_17 - .L_16)
	.align		4
.L_16:
        /*0064*/ 	.word	index@(_Z40matrixTransposeUsingSharedMemWithPaddingPKiPi)
        /*0068*/ 	.word	0x00000020


	//----- nvinfo : EIATTR_FRAME_SIZE
	.align		4
.L_17:
        /*006c*/ 	.byte	0x04, 0x11
        /*006e*/ 	.short	(.L_19 - .L_18)
	.align		4
.L_18:
        /*0070*/ 	.word	index@(_Z40matrixTransposeUsingSharedMemWithPaddingPKiPi)
        /*0074*/ 	.word	0x00000000


	//----- nvinfo : EIATTR_MIN_STACK_SIZE
	.align		4
.L_19:
        /*0078*/ 	.byte	0x04, 0x12
        /*007a*/ 	.short	(.L_21 - .L_20)
	.align		4
.L_20:
        /*007c*/ 	.word	index@(_Z40matrixTransposeUsingSharedMemWithPaddingPKiPi)
        /*0080*/ 	.word	0x00000000


	//----- nvinfo : EIATTR_MIN_STACK_SIZE
	.align		4
.L_21:
        /*0084*/ 	.byte	0x04, 0x12
        /*0086*/ 	.short	(.L_23 - .L_22)
	.align		4
.L_22:
        /*0088*/ 	.word	index@(_Z29matrixTransposeUsingSharedMemPKiPi)
        /*008c*/ 	.word	0x00000000


	//----- nvinfo : EIATTR_MIN_STACK_SIZE
	.align		4
.L_23:
        /*0090*/ 	.byte	0x04, 0x12
        /*0092*/ 	.short	(.L_25 - .L_24)
	.align		4
.L_24:
        /*0094*/ 	.word	index@(_Z20matrixTransposeNaivePKiPi)
        /*0098*/ 	.word	0x00000000


	//----- nvinfo : EIATTR_MIN_STACK_SIZE
	.align		4
.L_25:
        /*009c*/ 	.byte	0x04, 0x12
        /*009e*/ 	.short	(.L_27 - .L_26)
	.align		4
.L_26:
        /*00a0*/ 	.word	index@(_Z24matrixCopyUsingSharedMemPKiPi)
        /*00a4*/ 	.word	0x00000000


	//----- nvinfo : EIATTR_MIN_STACK_SIZE
	.align		4
.L_27:
        /*00a8*/ 	.byte	0x04, 0x12
        /*00aa*/ 	.short	(.L_29 - .L_28)
	.align		4
.L_28:
        /*00ac*/ 	.word	index@(_Z15matrixCopyNaivePKiPi)
        /*00b0*/ 	.word	0x00000000
.L_29:


//--------------------- .nv.compat                --------------------------
	.section	.nv.compat,"",@"SHT_CUDA_COMPAT_INFO"
	.align	4
        /*0000*/ 	.byte	0x02, 0x09, 0x00, 0x00, 0x02, 0x02, 0x01, 0x00, 0x02, 0x05, 0x05, 0x00, 0x03, 0x07, 0x01, 0x01
        /*0010*/ 	.byte	0x02, 0x03, 0x00, 0x00, 0x02, 0x06, 0x01, 0x00, 0x04, 0x0b, 0x08, 0x00, 0x09, 0x00, 0x00, 0x00
        /*0020*/ 	.byte	0x00, 0x00, 0x00, 0x00


//--------------------- .nv.info._Z40matrixTransposeUsingSharedMemWithPaddingPKiPi --------------------------
	.section	.nv.info._Z40matrixTransposeUsingSharedMemWithPaddingPKiPi,"",@"SHT_CUDA_INFO"
	.sectionflags	@""
	.align	4


	//----- nvinfo : EIATTR_CUDA_API_VERSION
	.align		4
        /*0000*/ 	.byte	0x04, 0x37
        /*0002*/ 	.short	(.L_31 - .L_30)
.L_30:
        /*0004*/ 	.word	0x00000082


	//----- nvinfo : EIATTR_KPARAM_INFO
	.align		4
.L_31:
        /*0008*/ 	.byte	0x04, 0x17
        /*000a*/ 	.short	(.L_33 - .L_32)
.L_32:
        /*000c*/ 	.word	0x00000000
        /*0010*/ 	.short	0x0001
        /*0012*/ 	.short	0x0008
        /*0014*/ 	.byte	0x00, 0xf5, 0x21, 0x00


	//----- nvinfo : EIATTR_KPARAM_INFO
	.align		4
.L_33:
        /*0018*/ 	.byte	0x04, 0x17
        /*001a*/ 	.short	(.L_35 - .L_34)
.L_34:
        /*001c*/ 	.word	0x00000000
        /*0020*/ 	.short	0x0000
        /*0022*/ 	.short	0x0000
        /*0024*/ 	.byte	0x00, 0xf5, 0x21, 0x00


	//----- nvinfo : EIATTR_SPARSE_MMA_MASK
	.align		4
.L_35:
        /*0028*/ 	.byte	0x03, 0x50
        /*002a*/ 	.short	0x0000


	//----- nvinfo : EIATTR_MAXREG_COUNT
	.align		4
        /*002c*/ 	.byte	0x03, 0x1b
        /*002e*/ 	.short	0x00ff


	//----- nvinfo : EIATTR_NUM_BARRIERS
	.align		4
        /*0030*/ 	.byte	0x02, 0x4c
        /*0032*/ 	.byte	0x01
	.zero		1


	//----- nvinfo : EIATTR_MERCURY_ISA_VERSION
	.align		4
        /*0034*/ 	.byte	0x03, 0x5f
        /*0036*/ 	.short	0x0101


	//----- nvinfo : EIATTR_VRC_CTA_INIT_COUNT
	.align		4
        /*0038*/ 	.byte	0x02, 0x4a
	.zero		1
	.zero		1


	//----- nvinfo : EIATTR_EXIT_INSTR_OFFSETS
	.align		4
        /*003c*/ 	.byte	0x04, 0x1c
        /*003e*/ 	.short	(.L_37 - .L_36)


	//   ....[0]....
.L_36:
        /*0040*/ 	.word	0x00000980


	//----- nvinfo : EIATTR_CBANK_PARAM_SIZE
	.align		4
.L_37:
        /*0044*/ 	.byte	0x03, 0x19
        /*0046*/ 	.short	0x0010


	//----- nvinfo : EIATTR_PARAM_CBANK
	.align		4
        /*0048*/ 	.byte	0x04, 0x0a
        /*004a*/ 	.short	(.L_39 - .L_38)
	.align		4
.L_38:
        /*004c*/ 	.word	index@(.nv.constant0._Z40matrixTransposeUsingSharedMemWithPaddingPKiPi)
        /*0050*/ 	.short	0x0380
        /*0052*/ 	.short	0x0010


	//----- nvinfo : EIATTR_SW_WAR
	.align		4
.L_39:
        /*0054*/ 	.byte	0x04, 0x36
        /*0056*/ 	.short	(.L_41 - .L_40)
.L_40:
        /*0058*/ 	.word	0x00000008
.L_41:


//--------------------- .nv.info._Z29matrixTransposeUsingSharedMemPKiPi --------------------------
	.section	.nv.info._Z29matrixTransposeUsingSharedMemPKiPi,"",@"SHT_CUDA_INFO"
	.sectionflags	@""
	.align	4


	//----- nvinfo : EIATTR_CUDA_API_VERSION
	.align		4
        /*0000*/ 	.byte	0x04, 0x37
        /*0002*/ 	.short	(.L_43 - .L_42)
.L_42:
        /*0004*/ 	.word	0x00000082


	//----- nvinfo : EIATTR_KPARAM_INFO
	.align		4
.L_43:
        /*0008*/ 	.byte	0x04, 0x17
        /*000a*/ 	.short	(.L_45 - .L_44)
.L_44:
        /*000c*/ 	.word	0x00000000
        /*0010*/ 	.short	0x0001
        /*0012*/ 	.short	0x0008
        /*0014*/ 	.byte	0x00, 0xf5, 0x21, 0x00


	//----- nvinfo : EIATTR_KPARAM_INFO
	.align		4
.L_45:
        /*0018*/ 	.byte	0x04, 0x17
        /*001a*/ 	.short	(.L_47 - .L_46)
.L_46:
        /*001c*/ 	.word	0x00000000
        /*0020*/ 	.short	0x0000
        /*0022*/ 	.short	0x0000
        /*0024*/ 	.byte	0x00, 0xf5, 0x21, 0x00


	//----- nvinfo : EIATTR_SPARSE_MMA_MASK
	.align		4
.L_47:
        /*0028*/ 	.byte	0x03, 0x50
        /*002a*/ 	.short	0x0000


	//----- nvinfo : EIATTR_MAXREG_COUNT
	.align		4
        /*002c*/ 	.byte	0x03, 0x1b
        /*002e*/ 	.short	0x00ff


	//----- nvinfo : EIATTR_NUM_BARRIERS
	.align		4
        /*0030*/ 	.byte	0x02, 0x4c
        /*0032*/ 	.byte	0x01
	.zero		1


	//----- nvinfo : EIATTR_MERCURY_ISA_VERSION
	.align		4
        /*0034*/ 	.byte	0x03, 0x5f
        /*0036*/ 	.short	0x0101


	//----- nvinfo : EIATTR_VRC_CTA_INIT_COUNT
	.align		4
        /*0038*/ 	.byte	0x02, 0x4a
	.zero		1
	.zero		1


	//----- nvinfo : EIATTR_EXIT_INSTR_OFFSETS
	.align		4
        /*003c*/ 	.byte	0x04, 0x1c
        /*003e*/ 	.short	(.L_49 - .L_48)


	//   ....[0]....
.L_48:
        /*0040*/ 	.word	0x00000980


	//----- nvinfo : EIATTR_CBANK_PARAM_SIZE
	.align		4
.L_49:
        /*0044*/ 	.byte	0x03, 0x19
        /*0046*/ 	.short	0x0010


	//----- nvinfo : EIATTR_PARAM_CBANK
	.align		4
        /*0048*/ 	.byte	0x04, 0x0a
        /*004a*/ 	.short	(.L_51 - .L_50)
	.align		4
.L_50:
        /*004c*/ 	.word	index@(.nv.constant0._Z29matrixTransposeUsingSharedMemPKiPi)
        /*0050*/ 	.short	0x0380
        /*0052*/ 	.short	0x0010


	//----- nvinfo : EIATTR_SW_WAR
	.align		4
.L_51:
        /*0054*/ 	.byte	0x04, 0x36
        /*0056*/ 	.short	(.L_53 - .L_52)
.L_52:
        /*0058*/ 	.word	0x00000008
.L_53:


//--------------------- .nv.info._Z20matrixTransposeNaivePKiPi --------------------------
	.section	.nv.info._Z20matrixTransposeNaivePKiPi,"",@"SHT_CUDA_INFO"
	.sectionflags	@""
	.align	4


	//----- nvinfo : EIATTR_CUDA_API_VERSION
	.align		4
        /*0000*/ 	.byte	0x04, 0x37
        /*0002*/ 	.short	(.L_55 - .L_54)
.L_54:
        /*0004*/ 	.word	0x00000082


	//----- nvinfo : EIATTR_KPARAM_INFO
	.align		4
.L_55:
        /*0008*/ 	.byte	0x04, 0x17
        /*000a*/ 	.short	(.L_57 - .L_56)
.L_56:
        /*000c*/ 	.word	0x00000000
        /*0010*/ 	.short	0x0001
        /*0012*/ 	.short	0x0008
        /*0014*/ 	.byte	0x00, 0xf5, 0x21, 0x00


	//----- nvinfo : EIATTR_KPARAM_INFO
	.align		4
.L_57:
        /*0018*/ 	.byte	0x04, 0x17
        /*001a*/ 	.short	(.L_59 - .L_58)
.L_58:
        /*001c*/ 	.word	0x00000000
        /*0020*/ 	.short	0x0000
        /*0022*/ 	.short	0x0000
        /*0024*/ 	.byte	0x00, 0xf5, 0x21, 0x00


	//----- nvinfo : EIATTR_SPARSE_MMA_MASK
	.align		4
.L_59:
        /*0028*/ 	.byte	0x03, 0x50
        /*002a*/ 	.short	0x0000


	//----- nvinfo : EIATTR_MAXREG_COUNT
	.align		4
        /*002c*/ 	.byte	0x03, 0x1b
        /*002e*/ 	.short	0x00ff


	//----- nvinfo : EIATTR_MERCURY_ISA_VERSION
	.align		4
        /*0030*/ 	.byte	0x03, 0x5f
        /*0032*/ 	.short	0x0101


	//----- nvinfo : EIATTR_VRC_CTA_INIT_COUNT
	.align		4
        /*0034*/ 	.byte	0x02, 0x4a
	.zero		1
	.zero		1


	//----- nvinfo : EIATTR_EXIT_INSTR_OFFSETS
	.align		4
        /*0038*/ 	.byte	0x04, 0x1c
        /*003a*/ 	.short	(.L_61 - .L_60)


	//   ....[0]....
.L_60:
        /*003c*/ 	.word	0x000004e0


	//----- nvinfo : EIATTR_CBANK_PARAM_SIZE
	.align		4
.L_61:
        /*0040*/ 	.byte	0x03, 0x19
        /*0042*/ 	.short	0x0010


	//----- nvinfo : EIATTR_PARAM_CBANK
	.align		4
        /*0044*/ 	.byte	0x04, 0x0a
        /*0046*/ 	.short	(.L_63 - .L_62)
	.align		4
.L_62:
        /*0048*/ 	.word	index@(.nv.constant0._Z20matrixTransposeNaivePKiPi)
        /*004c*/ 	.short	0x0380
        /*004e*/ 	.short	0x0010


	//----- nvinfo : EIATTR_SW_WAR
	.align		4
.L_63:
        /*0050*/ 	.byte	0x04, 0x36
        /*0052*/ 	.short	(.L_65 - .L_64)
.L_64:
        /*0054*/ 	.word	0x00000008
.L_65:


//--------------------- .nv.info._Z24matrixCopyUsingSharedMemPKiPi --------------------------
	.section	.nv.info._Z24matrixCopyUsingSharedMemPKiPi,"",@"SHT_CUDA_INFO"
	.sectionflags	@""
	.align	4


	//----- nvinfo : EIATTR_CUDA_API_VERSION
	.align		4
        /*0000*/ 	.byte	0x04, 0x37
        /*0002*/ 	.short	(.L_67 - .L_66)
.L_66:
        /*0004*/ 	.word	0x00000082


	//----- nvinfo : EIATTR_KPARAM_INFO
	.align		4
.L_67:
        /*0008*/ 	.byte	0x04, 0x17
        /*000a*/ 	.short	(.L_69 - .L_68)
.L_68:
        /*000c*/ 	.word	0x00000000
        /*0010*/ 	.short	0x0001
        /*0012*/ 	.short	0x0008
        /*0014*/ 	.byte	0x00, 0xf5, 0x21, 0x00


	//----- nvinfo : EIATTR_KPARAM_INFO
	.align		4
.L_69:
        /*0018*/ 	.byte	0x04, 0x17
        /*001a*/ 	.short	(.L_71 - .L_70)
.L_70:
        /*001c*/ 	.word	0x00000000
        /*0020*/ 	.short	0x0000
        /*0022*/ 	.short	0x0000
        /*0024*/ 	.byte	0x00, 0xf5, 0x21, 0x00


	//----- nvinfo : EIATTR_SPARSE_MMA_MASK
	.align		4
.L_71:
        /*0028*/ 	.byte	0x03, 0x50
        /*002a*/ 	.short	0x0000


	//----- nvinfo : EIATTR_MAXREG_COUNT
	.align		4
        /*002c*/ 	.byte	0x03, 0x1b
        /*002e*/ 	.short	0x00ff


	//----- nvinfo : EIATTR_MERCURY_ISA_VERSION
	.align		4
        /*0030*/ 	.byte	0x03, 0x5f
        /*0032*/ 	.short	0x0101


	//----- nvinfo : EIATTR_VRC_CTA_INIT_COUNT
	.align		4
        /*0034*/ 	.byte	0x02, 0x4a
	.zero		1
	.zero		1


	//----- nvinfo : EIATTR_EXIT_INSTR_OFFSETS
	.align		4
        /*0038*/ 	.byte	0x04, 0x1c
        /*003a*/ 	.short	(.L_73 - .L_72)


	//   ....[0]....
.L_72:
        /*003c*/ 	.word	0x00000720


	//----- nvinfo : EIATTR_CBANK_PARAM_SIZE
	.align		4
.L_73:
        /*0040*/ 	.byte	0x03, 0x19
        /*0042*/ 	.short	0x0010


	//----- nvinfo : EIATTR_PARAM_CBANK
	.align		4
        /*0044*/ 	.byte	0x04, 0x0a
        /*0046*/ 	.short	(.L_75 - .L_74)
	.align		4
.L_74:
        /*0048*/ 	.word	index@(.nv.constant0._Z24matrixCopyUsingSharedMemPKiPi)
        /*004c*/ 	.short	0x0380
        /*004e*/ 	.short	0x0010


	//----- nvinfo : EIATTR_SW_WAR
	.align		4
.L_75:
        /*0050*/ 	.byte	0x04, 0x36
        /*0052*/ 	.short	(.L_77 - .L_76)
.L_76:
        /*0054*/ 	.word	0x00000008
.L_77:


//--------------------- .nv.info._Z15matrixCopyNaivePKiPi --------------------------
	.section	.nv.info._Z15matrixCopyNaivePKiPi,"",@"SHT_CUDA_INFO"
	.sectionflags	@""
	.align	4


	//----- nvinfo : EIATTR_CUDA_API_VERSION
	.align		4
        /*0000*/ 	.byte	0x04, 0x37
        /*0002*/ 	.short	(.L_79 - .L_78)
.L_78:
        /*0004*/ 	.word	0x00000082


	//----- nvinfo : EIATTR_KPARAM_INFO
	.align		4
.L_79:
        /*0008*/ 	.byte	0x04, 0x17
        /*000a*/ 	.short	(.L_81 - .L_80)
.L_80:
        /*000c*/ 	.word	0x00000000
        /*0010*/ 	.short	0x0001
        /*0012*/ 	.short	0x0008
        /*0014*/ 	.byte	0x00, 0xf5, 0x21, 0x00


	//----- nvinfo : EIATTR_KPARAM_INFO
	.align		4
.L_81:
        /*0018*/ 	.byte	0x04, 0x17
        /*001a*/ 	.short	(.L_83 - .L_82)
.L_82:
        /*001c*/ 	.word	0x00000000
        /*0020*/ 	.short	0x0000
        /*0022*/ 	.short	0x0000
        /*0024*/ 	.byte	0x00, 0xf5, 0x21, 0x00


	//----- nvinfo : EIATTR_SPARSE_MMA_MASK
	.align		4
.L_83:
        /*0028*/ 	.byte	0x03, 0x50
        /*002a*/ 	.short	0x0000


	//----- nvinfo : EIATTR_MAXREG_COUNT
	.align		4
        /*002c*/ 	.byte	0x03, 0x1b
        /*002e*/ 	.short	0x00ff


	//----- nvinfo : EIATTR_MERCURY_ISA_VERSION
	.align		4
        /*0030*/ 	.byte	0x03, 0x5f
        /*0032*/ 	.short	0x0101


	//----- nvinfo : EIATTR_VRC_CTA_INIT_COUNT
	.align		4
        /*0034*/ 	.byte	0x02, 0x4a
	.zero		1
	.zero		1


	//----- nvinfo : EIATTR_EXIT_INSTR_OFFSETS
	.align		4
        /*0038*/ 	.byte	0x04, 0x1c
        /*003a*/ 	.short	(.L_85 - .L_84)


	//   ....[0]....
.L_84:
        /*003c*/ 	.word	0x000004d0


	//----- nvinfo : EIATTR_CBANK_PARAM_SIZE
	.align		4
.L_85:
        /*0040*/ 	.byte	0x03, 0x19
        /*0042*/ 	.short	0x0010


	//----- nvinfo : EIATTR_PARAM_CBANK
	.align		4
        /*0044*/ 	.byte	0x04, 0x0a
        /*0046*/ 	.short	(.L_87 - .L_86)
	.align		4
.L_86:
        /*0048*/ 	.word	index@(.nv.constant0._Z15matrixCopyNaivePKiPi)
        /*004c*/ 	.short	0x0380
        /*004e*/ 	.short	0x0010


	//----- nvinfo : EIATTR_SW_WAR
	.align		4
.L_87:
        /*0050*/ 	.byte	0x04, 0x36
        /*0052*/ 	.short	(.L_89 - .L_88)
.L_88:
        /*0054*/ 	.word	0x00000008
.L_89:


//--------------------- .nv.callgraph             --------------------------
	.section	.nv.callgraph,"",@"SHT_CUDA_CALLGRAPH"
	.align	4
	.sectionentsize	8
	.align		4
        /*0000*/ 	.word	0x00000000
	.align		4
        /*0004*/ 	.word	0xffffffff
	.align		4
        /*0008*/ 	.word	0x00000000
	.align		4
        /*000c*/ 	.word	0xfffffffe
	.align		4
        /*0010*/ 	.word	0x00000000
	.align		4
        /*0014*/ 	.word	0xfffffffd
	.align		4
        /*0018*/ 	.word	0x00000000
	.align		4
        /*001c*/ 	.word	0xfffffffc


//--------------------- .text._Z40matrixTransposeUsingSharedMemWithPaddingPKiPi --------------------------
	.section	.text._Z40matrixTransposeUsingSharedMemWithPaddingPKiPi,"ax",@progbits
	.align	128
        .global         _Z40matrixTransposeUsingSharedMemWithPaddingPKiPi
        .type           _Z40matrixTransposeUsingSharedMemWithPaddingPKiPi,@function
        .size           _Z40matrixTransposeUsingSharedMemWithPaddingPKiPi,(.L_x_5 - _Z40matrixTransposeUsingSharedMemWithPaddingPKiPi)
        .other          _Z40matrixTransposeUsingSharedMemWithPaddingPKiPi,@"STO_CUDA_ENTRY STV_DEFAULT"
_Z40matrixTransposeUsingSharedMemWithPaddingPKiPi:
.text._Z40matrixTransposeUsingSharedMemWithPaddingPKiPi:
[----:B------:R-:W-:Y:S01]  /*0000*/  LDC R1, c[0x0][0x37c] ;  /* 0x0000df00ff017b82 */ /* 0x000fe20000000800 */
[----:B------:R-:W0:Y:S07]  /*0010*/  S2R R7, SR_CTAID.X ;  /* 0x0000000000077919 */ /* 0x000e2e0000002500 */
[----:B------:R-:W1:Y:S01]  /*0020*/  LDC.64 R2, c[0x0][0x380] ;  /* 0x0000e000ff027b82 */ /* 0x000e620000000a00 */
[----:B------:R-:W2:Y:S01]  /*0030*/  LDCU.64 UR6, c[0x0][0x358] ;  /* 0x00006b00ff0677ac */ /* 0x000ea20008000a00 */
[----:B------:R-:W0:Y:S01]  /*0040*/  S2R R0, SR_TID.X ;  /* 0x0000000000007919 */ /* 0x000e220000002100 */
[----:B------:R-:W3:Y:S01]  /*0050*/  S2R R5, SR_CTAID.Y ;  /* 0x0000000000057919 */ /* 0x000ee20000002600 */
[----:B------:R-:W3:Y:S01]  /*0060*/  S2R R4, SR_TID.Y ;  /* 0x0000000000047919 */ /* 0x000ee20000002200 */
[----:B0-----:R-:W-:-:S02]  /*0070*/  LEA R6, R7, R0, 0x5 ;  /* 0x0000000007067211 */ /* 0x001fc400078e28ff */
[----:B---3--:R-:W-:-:S04]  /*0080*/  LEA R9, R5, R4, 0x5 ;  /* 0x0000000405097211 */ /* 0x008fc800078e28ff */
[----:B------:R-:W-:-:S05]  /*0090*/  LEA R9, R9, R6, 0xd ;  /* 0x0000000609097211 */ /* 0x000fca00078e68ff */
[----:B-1----:R-:W-:-:S05]  /*00a0*/  IMAD.WIDE R2, R9, 0x4, R2 ;  /* 0x0000000409027825 */ /* 0x002fca00078e0202 */
[----:B--2---:R-:W2:Y:S04]  /*00b0*/  LDG.E R13, desc[UR6][R2.64] ;  /* 0x00000006020d7981 */ /* 0x004ea8000c1e1900 */
[----:B------:R-:W3:Y:S04]  /*00c0*/  LDG.E R15, desc[UR6][R2.64+0x8000] ;  /* 0x00800006020f7981 */ /* 0x000ee8000c1e1900 */
[----:B------:R-:W4:Y:S04]  /*00d0*/  LDG.E R17, desc[UR6][R2.64+0x10000] ;  /* 0x0100000602117981 */ /* 0x000f28000c1e1900 */
[----:B------:R-:W5:Y:S04]  /*00e0*/  LDG.E R19, desc[UR6][R2.64+0x18000] ;  /* 0x0180000602137981 */ /* 0x000f68000c1e1900 */
[----:B------:R-:W5:Y:S04]  /*00f0*/  LDG.E R21, desc[UR6][R2.64+0x20000] ;  /* 0x0200000602157981 */ /* 0x000f68000c1e1900 */
[----:B------:R-:W5:Y:S04]  /*0100*/  LDG.E R23, desc[UR6][R2.64+0x28000] ;  /* 0x0280000602177981 */ /* 0x000f68000c1e1900 */
[----:B------:R-:W5:Y:S04]  /*0110*/  LDG.E R25, desc[UR6][R2.64+0x30000] ;  /* 0x0300000602197981 */ /* 0x000f68000c1e1900 */
[----:B------:R-:W5:Y:S04]  /*0120*/  LDG.E R27, desc[UR6][R2.64+0x38000] ;  /* 0x03800006021b7981 */ /* 0x000f68000c1e1900 */
[----:B------:R-:W5:Y:S04]  /*0130*/  LDG.E R29, desc[UR6][R2.64+0x40000] ;  /* 0x04000006021d7981 */ /* 0x000f68000c1e1900 */
[----:B------:R-:W5:Y:S01]  /*0140*/  LDG.E R9, desc[UR6][R2.64+0x58000] ;  /* 0x0580000602097981 */ /* 0x000f62000c1e1900 */
[----:B------:R-:W0:Y:S01]  /*0150*/  S2UR UR5, SR_CgaCtaId ;  /* 0x00000000000579c3 */ /* 0x000e220000008800 */
[----:B------:R-:W-:Y:S01]  /*0160*/  UMOV UR4, 0x400 ;  /* 0x0000040000047882 */ /* 0x000fe20000000000 */
[----:B------:R-:W-:Y:S01]  /*0170*/  IMAD R6, R4, 0x21, R0 ;  /* 0x0000002104067824 */ /* 0x000fe200078e0200 */
[----:B------:R-:W5:Y:S04]  /*0180*/  LDG.E R8, desc[UR6][R2.64+0x48000] ;  /* 0x0480000602087981 */ /* 0x000f68000c1e1900 */
[----:B------:R-:W5:Y:S04]  /*0190*/  LDG.E R11, desc[UR6][R2.64+0x50000] ;  /* 0x05000006020b7981 */ /* 0x000f68000c1e1900 */
[----:B------:R-:W5:Y:S04]  /*01a0*/  LDG.E R10, desc[UR6][R2.64+0x60000] ;  /* 0x06000006020a7981 */ /* 0x000f68000c1e1900 */
[----:B------:R-:W5:Y:S04]  /*01b0*/  LDG.E R12, desc[UR6][R2.64+0xb0000] ;  /* 0x0b000006020c7981 */ /* 0x000f68000c1e1900 */
[----:B------:R-:W5:Y:S04]  /*01c0*/  LDG.E R14, desc[UR6][R2.64+0xb8000] ;  /* 0x0b800006020e7981 */ /* 0x000f68000c1e1900 */
[----:B------:R-:W5:Y:S01]  /*01d0*/  LDG.E R16, desc[UR6][R2.64+0xc0000] ;  /* 0x0c00000602107981 */ /* 0x000f62000c1e1900 */
[----:B0-----:R-:W-:-:S03]  /*01e0*/  ULEA UR4, UR5, UR4, 0x18 ;  /* 0x0000000405047291 */ /* 0x001fc6000f8ec0ff */
[----:B------:R-:W5:Y:S03]  /*01f0*/  LDG.E R18, desc[UR6][R2.64+0xc8000] ;  /* 0x0c80000602127981 */ /* 0x000f66000c1e1900 */
[----:B------:R-:W-:Y:S01]  /*0200*/  LEA R6, R6, UR4, 0x2 ;  /* 0x0000000406067c11 */ /* 0x000fe2000f8e10ff */
[----:B------:R-:W5:Y:S04]  /*0210*/  LDG.E R20, desc[UR6][R2.64+0xd0000] ;  /* 0x0d00000602147981 */ /* 0x000f68000c1e1900 */
[----:B------:R-:W5:Y:S04]  /*0220*/  LDG.E R22, desc[UR6][R2.64+0xd8000] ;  /* 0x0d80000602167981 */ /* 0x000f68000c1e1900 */
[----:B------:R-:W5:Y:S04]  /*0230*/  LDG.E R24, desc[UR6][R2.64+0xe0000] ;  /* 0x0e00000602187981 */ /* 0x000f68000c1e1900 */
[----:B------:R-:W5:Y:S04]  /*0240*/  LDG.E R26, desc[UR6][R2.64+0xe8000] ;  /* 0x0e800006021a7981 */ /* 0x000f68000c1e1900 */
[----:B------:R-:W5:Y:S04]  /*0250*/  LDG.E R28, desc[UR6][R2.64+0xf0000] ;  /* 0x0f000006021c7981 */ /* 0x000f68000c1e1900 */
[----:B--2---:R0:W-:Y:S04]  /*0260*/  STS [R6], R13 ;  /* 0x0000000d06007388 */ /* 0x0041e80000000800 */
[----:B---3--:R1:W-:Y:S04]  /*0270*/  STS [R6+0x84], R15 ;  /* 0x0000840f06007388 */ /* 0x0083e80000000800 */
[----:B----4-:R2:W-:Y:S04]  /*0280*/  STS [R6+0x108], R17 ;  /* 0x0001081106007388 */ /* 0x0105e80000000800 */
[----:B-----5:R3:W-:Y:S04]  /*0290*/  STS [R6+0x18c], R19 ;  /* 0x00018c1306007388 */ /* 0x0207e80000000800 */
[----:B------:R4:W-:Y:S04]  /*02a0*/  STS [R6+0x210], R21 ;  /* 0x0002101506007388 */ /* 0x0009e80000000800 */
[----:B------:R5:W-:Y:S04]  /*02b0*/  STS [R6+0x294], R23 ;  /* 0x0002941706007388 */ /* 0x000be80000000800 */
[----:B------:R5:W-:Y:S04]  /*02c0*/  STS [R6+0x318], R25 ;  /* 0x0003181906007388 */ /* 0x000be80000000800 */
[----:B------:R5:W-:Y:S04]  /*02d0*/  STS [R6+0x39c], R27 ;  /* 0x00039c1b06007388 */ /* 0x000be80000000800 */
[----:B------:R5:W-:Y:S04]  /*02e0*/  STS [R6+0x420], R29 ;  /* 0x0004201d06007388 */ /* 0x000be80000000800 */
[----:B------:R5:W-:Y:S04]  /*02f0*/  STS [R6+0x5ac], R9 ;  /* 0x0005ac0906007388 */ /* 0x000be80000000800 */
[----:B0-----:R-:W5:Y:S04]  /*0300*/  LDG.E R13, desc[UR6][R2.64+0x68000] ;  /* 0x06800006020d7981 */ /* 0x001f68000c1e1900 */
[----:B-1----:R-:W5:Y:S04]  /*0310*/  LDG.E R15, desc[UR6][R2.64+0x70000] ;  /* 0x07000006020f7981 */ /* 0x002f68000c1e1900 */
[----:B--2---:R-:W2:Y:S04]  /*0320*/  LDG.E R17, desc[UR6][R2.64+0x78000] ;  /* 0x0780000602117981 */ /* 0x004ea8000c1e1900 */
[----:B---3--:R-:W3:Y:S04]  /*0330*/  LDG.E R19, desc[UR6][R2.64+0x80000] ;  /* 0x0800000602137981 */ /* 0x008ee8000c1e1900 */
[----:B----4-:R-:W4:Y:S04]  /*0340*/  LDG.E R21, desc[UR6][R2.64+0x88000] ;  /* 0x0880000602157981 */ /* 0x010f28000c1e1900 */
[----:B-----5:R-:W5:Y:S04]  /*0350*/  LDG.E R23, desc[UR6][R2.64+0x90000] ;  /* 0x0900000602177981 */ /* 0x020f68000c1e1900 */
[----:B------:R-:W5:Y:S04]  /*0360*/  LDG.E R25, desc[UR6][R2.64+0x98000] ;  /* 0x0980000602197981 */ /* 0x000f68000c1e1900 */
[----:B------:R-:W5:Y:S04]  /*0370*/  LDG.E R27, desc[UR6][R2.64+0xa0000] ;  /* 0x0a000006021b7981 */ /* 0x000f68000c1e1900 */
[----:B------:R-:W5:Y:S04]  /*0380*/  LDG.E R29, desc[UR6][R2.64+0xa8000] ;  /* 0x0a800006021d7981 */ /* 0x000f68000c1e1900 */
[----:B------:R0:W5:Y:S04]  /*0390*/  LDG.E R9, desc[UR6][R2.64+0xf8000] ;  /* 0x0f80000602097981 */ /* 0x000168000c1e1900 */
[----:B------:R1:W-:Y:S04]  /*03a0*/  STS [R6+0x4a4], R8 ;  /* 0x0004a40806007388 */ /* 0x0003e80000000800 */
[----:B------:R-:W-:Y:S01]  /*03b0*/  STS [R6+0x528], R11 ;  /* 0x0005280b06007388 */ /* 0x000fe20000000800 */
[----:B0-----:R-:W0:Y:S03]  /*03c0*/  LDC.64 R2, c[0x0][0x388] ;  /* 0x0000e200ff027b82 */ /* 0x001e260000000a00 */
[----:B------:R-:W-:Y:S04]  /*03d0*/  STS [R6+0x630], R10 ;  /* 0x0006300a06007388 */ /* 0x000fe80000000800 */
        /* <DEDUP_REMOVED lines=8> */
[----:B------:R-:W-:Y:S01]  /*0460*/  STS [R6+0xf78], R28 ;  /* 0x000f781c06007388 */ /* 0x000fe20000000800 */
[----:B-1----:R-:W-:-:S05]  /*0470*/  IMAD R8, R0, 0x21, R4 ;  /* 0x0000002100087824 */ /* 0x002fca00078e0204 */
[----:B------:R-:W-:Y:S01]  /*0480*/  LEA R8, R8, UR4, 0x2 ;  /* 0x0000000408087c11 */ /* 0x000fe2000f8e10ff */
[----:B------:R-:W-:Y:S01]  /*0490*/  IMAD R0, R5, 0x20, R0 ;  /* 0x0000002005007824 */ /* 0x000fe200078e0200 */
[----:B------:R-:W-:-:S05]  /*04a0*/  LEA R7, R7, R4, 0x5 ;  /* 0x0000000407077211 */ /* 0x000fca00078e28ff */
[----:B------:R-:W-:-:S04]  /*04b0*/  IMAD R7, R7, 0x2000, R0 ;  /* 0x0000200007077824 */ /* 0x000fc800078e0200 */
[----:B0-----:R-:W-:Y:S01]  /*04c0*/  IMAD.WIDE R2, R7, 0x4, R2 ;  /* 0x0000000407027825 */ /* 0x001fe200078e0202 */
[----:B------:R-:W-:Y:S04]  /*04d0*/  STS [R6+0x6b4], R13 ;  /* 0x0006b40d06007388 */ /* 0x000fe80000000800 */
[----:B------:R-:W-:Y:S04]  /*04e0*/  STS [R6+0x738], R15 ;  /* 0x0007380f06007388 */ /* 0x000fe80000000800 */
[----:B--2---:R-:W-:Y:S04]  /*04f0*/  STS [R6+0x7bc], R17 ;  /* 0x0007bc1106007388 */ /* 0x004fe80000000800 */
[----:B---3--:R-:W-:Y:S04]  /*0500*/  STS [R6+0x840], R19 ;  /* 0x0008401306007388 */ /* 0x008fe80000000800 */
[----:B----4-:R-:W-:Y:S04]  /*0510*/  STS [R6+0x8c4], R21 ;  /* 0x0008c41506007388 */ /* 0x010fe80000000800 */
[----:B-----5:R-:W-:Y:S04]  /*0520*/  STS [R6+0x948], R23 ;  /* 0x0009481706007388 */ /* 0x020fe80000000800 */
[----:B------:R-:W-:Y:S04]  /*0530*/  STS [R6+0x9cc], R25 ;  /* 0x0009cc1906007388 */ /* 0x000fe80000000800 */
[----:B------:R-:W-:Y:S04]  /*0540*/  STS [R6+0xa50], R27 ;  /* 0x000a501b06007388 */ /* 0x000fe80000000800 */
[----:B------:R-:W-:Y:S04]  /*0550*/  STS [R6+0xad4], R29 ;  /* 0x000ad41d06007388 */ /* 0x000fe80000000800 */
[----:B------:R-:W-:Y:S01]  /*0560*/  STS [R6+0xffc], R9 ;  /* 0x000ffc0906007388 */ /* 0x000fe20000000800 */
[----:B------:R-:W-:Y:S06]  /*0570*/  BAR.SYNC.DEFER_BLOCKING 0x0 ;  /* 0x0000000000007b1d */ /* 0x000fec0000010000 */
[----:B------:R-:W0:Y:S04]  /*0580*/  LDS R11, [R8] ;  /* 0x00000000080b7984 */ /* 0x000e280000000800 */
[----:B------:R-:W1:Y:S04]  /*0590*/  LDS R13, [R8+0x4] ;  /* 0x00000400080d7984 */ /* 0x000e680000000800 */
[----:B------:R-:W2:Y:S04]  /*05a0*/  LDS R15, [R8+0x8] ;  /* 0x00000800080f7984 */ /* 0x000ea80000000800 */
[----:B------:R-:W3:Y:S04]  /*05b0*/  LDS R17, [R8+0xc] ;  /* 0x00000c0008117984 */ /* 0x000ee80000000800 */
[----:B------:R-:W4:Y:S04]  /*05c0*/  LDS R19, [R8+0x10] ;  /* 0x0000100008137984 */ /* 0x000f280000000800 */
[----:B------:R-:W5:Y:S04]  /*05d0*/  LDS R21, [R8+0x14] ;  /* 0x0000140008157984 */ /* 0x000f680000000800 */
[----:B------:R-:W5:Y:S04]  /*05e0*/  LDS R23, [R8+0x18] ;  /* 0x0000180008177984 */ /* 0x000f680000000800 */
[----:B------:R-:W5:Y:S04]  /*05f0*/  LDS R25, [R8+0x1c] ;  /* 0x00001c0008197984 */ /* 0x000f680000000800 */
[----:B------:R-:W5:Y:S04]  /*0600*/  LDS R5, [R8+0x20] ;  /* 0x0000200008057984 */ /* 0x000f680000000800 */
[----:B------:R-:W5:Y:S04]  /*0610*/  LDS R7, [R8+0x24] ;  /* 0x0000240008077984 */ /* 0x000f680000000800 */
[----:B0-----:R-:W-:Y:S04]  /*0620*/  STG.E desc[UR6][R2.64], R11 ;  /* 0x0000000b02007986 */ /* 0x001fe8000c101906 */
[----:B-1----:R-:W-:Y:S04]  /*0630*/  STG.E desc[UR6][R2.64+0x8000], R13 ;  /* 0x0080000d02007986 */ /* 0x002fe8000c101906 */
[----:B--2---:R-:W-:Y:S04]  /*0640*/  STG.E desc[UR6][R2.64+0x10000], R15 ;  /* 0x0100000f02007986 */ /* 0x004fe8000c101906 */
[----:B---3--:R-:W-:Y:S04]  /*0650*/  STG.E desc[UR6][R2.64+0x18000], R17 ;  /* 0x0180001102007986 */ /* 0x008fe8000c101906 */
[----:B----4-:R-:W-:Y:S04]  /*0660*/  STG.E desc[UR6][R2.64+0x20000], R19 ;  /* 0x0200001302007986 */ /* 0x010fe8000c101906 */
[----:B-----5:R-:W-:Y:S04]  /*0670*/  STG.E desc[UR6][R2.64+0x28000], R21 ;  /* 0x0280001502007986 */ /* 0x020fe8000c101906 */
[----:B------:R-:W-:Y:S04]  /*0680*/  STG.E desc[UR6][R2.64+0x30000], R23 ;  /* 0x0300001702007986 */ /* 0x000fe8000c101906 */
[----:B------:R-:W-:Y:S04]  /*0690*/  STG.E desc[UR6][R2.64+0x38000], R25 ;  /* 0x0380001902007986 */ /* 0x000fe8000c101906 */
[----:B------:R-:W0:Y:S04]  /*06a0*/  LDS R9, [R8+0x28] ;  /* 0x0000280008097984 */ /* 0x000e280000000800 */
        /* <DEDUP_REMOVED lines=21> */
[----:B------:R-:W-:Y:S04]  /*0800*/  STG.E desc[UR6][R2.64+0x40000], R5 ;  /* 0x0400000502007986 */ /* 0x000fe8000c101906 */
[----:B------:R-:W-:Y:S04]  /*0810*/  STG.E desc[UR6][R2.64+0x48000], R7 ;  /* 0x0480000702007986 */ /* 0x000fe8000c101906 */
        /* <DEDUP_REMOVED lines=21> */
[----:B------:R-:W-:Y:S01]  /*0970*/  STG.E desc[UR6][R2.64+0xf8000], R24 ;  /* 0x0f80001802007986 */ /* 0x000fe2000c101906 */
[----:B------:R-:W-:Y:S05]  /*0980*/  EXIT ;  /* 0x000000000000794d */ /* 0x000fea0003800000 */
.L_x_0:
[----:B------:R-:W-:-:S00]  /*0990*/  BRA `(.L_x_0) ;  /* 0xfffffffc00fc7947 */ /* 0x000fc0000383ffff */
[----:B------:R-:W-:-:S00]  /*09a0*/  NOP ;  /* 0x0000000000007918 */ /* 0x000fc00000000000 */
        /* <DEDUP_REMOVED lines=13> */
.L_x_5:


//--------------------- .text._Z29matrixTransposeUsingSharedMemPKiPi --------------------------
	.section	.text._Z29matrixTransposeUsingSharedMemPKiPi,"ax",@progbits
	.align	128
        .global         _Z29matrixTransposeUsingSharedMemPKiPi
        .type           _Z29matrixTransposeUsingSharedMemPKiPi,@function
        .size           _Z29matrixTransposeUsingSharedMemPKiPi,(.L_x_6 - _Z29matrixTransposeUsingSharedMemPKiPi)
        .other          _Z29matrixTransposeUsingSharedMemPKiPi,@"STO_CUDA_ENTRY STV_DEFAULT"
_Z29matrixTransposeUsingSharedMemPKiPi:
.text._Z29matrixTransposeUsingSharedMemPKiPi:
[----:B------:R-:W-:Y:S01]  /*0000*/  LDC R1, c[0x0][0x37c] ;  /* 0x0000df00ff017b82 */ /* 0x000fe20000000800 */
[----:B------:R-:W0:Y:S07]  /*0010*/  S2R R5, SR_CTAID.Y ;  /* 0x0000000000057919 */ /* 0x000e2e0000002600 */
[----:B------:R-:W1:Y:S01]  /*0020*/  LDC.64 R2, c[0x0][0x380] ;  /* 0x0000e000ff027b82 */ /* 0x000e620000000a00 */
[----:B------:R-:W2:Y:S01]  /*0030*/  LDCU.64 UR6, c[0x0][0x358] ;  /* 0x00006b00ff0677ac */ /* 0x000ea20008000a00 */
[----:B------:R-:W0:Y:S01]  /*0040*/  S2R R4, SR_TID.Y ;  /* 0x0000000000047919 */ /* 0x000e220000002200 */
[----:B------:R-:W3:Y:S01]  /*0050*/  S2R R7, SR_CTAID.X ;  /* 0x0000000000077919 */ /* 0x000ee20000002500 */
[----:B------:R-:W3:Y:S01]  /*0060*/  S2R R0, SR_TID.X ;  /* 0x0000000000007919 */ /* 0x000ee20000002100 */
[----:B0-----:R-:W-:Y:S01]  /*0070*/  IMAD R9, R5, 0x20, R4 ;  /* 0x0000002005097824 */ /* 0x001fe200078e0204 */
        /* <DEDUP_REMOVED lines=15> */
[----:B------:R-:W-:-:S02]  /*0170*/  UMOV UR4, 0x400 ;  /* 0x0000040000047882 */ /* 0x000fc40000000000 */
        /* <DEDUP_REMOVED lines=10> */
[--C-:B------:R-:W-:Y:S01]  /*0220*/  IMAD R6, R4, 0x80, R11.reuse ;  /* 0x0000008004067824 */ /* 0x100fe200078e020b */
        /* <DEDUP_REMOVED lines=22> */
[----:B------:R-:W5:Y:S04]  /*0390*/  LDG.E R12, desc[UR6][R2.64+0xb8000] ;  /* 0x0b800006020c7981 */ /* 0x000f68000c1e1900 */
[----:B------:R0:W5:Y:S04]  /*03a0*/  LDG.E R9, desc[UR6][R2.64+0xf8000] ;  /* 0x0f80000602097981 */ /* 0x000168000c1e1900 */
[----:B------:R1:W-:Y:S04]  /*03b0*/  STS [R6+0x400], R8 ;  /* 0x0004000806007388 */ /* 0x0003e80000000800 */
[----:B------:R-:W-:Y:S01]  /*03c0*/  STS [R6+0x580], R13 ;  /* 0x0005800d06007388 */ /* 0x000fe20000000800 */
[----:B------:R-:W-:Y:S01]  /*03d0*/  IMAD R11, R0, 0x7c, R11 ;  /* 0x0000007c000b7824 */ /* 0x000fe200078e020b */
[----:B0-----:R-:W0:Y:S02]  /*03e0*/  LDC.64 R2, c[0x0][0x388] ;  /* 0x0000e200ff027b82 */ /* 0x001e240000000a00 */
        /* <DEDUP_REMOVED lines=8> */
[----:B-1----:R-:W-:Y:S01]  /*0470*/  LEA R8, R4, R11, 0x2 ;  /* 0x0000000b04087211 */ /* 0x002fe200078e10ff */
[----:B------:R-:W-:Y:S01]  /*0480*/  IMAD R0, R5, 0x20, R0 ;  /* 0x0000002005007824 */ /* 0x000fe200078e0200 */
[----:B------:R-:W-:-:S04]  /*0490*/  LEA R7, R7, R4, 0x5 ;  /* 0x0000000407077211 */ /* 0x000fc800078e28ff */
[----:B------:R-:W-:-:S05]  /*04a0*/  LEA R7, R7, R0, 0xd ;  /* 0x0000000007077211 */ /* 0x000fca00078e68ff */
        /* <DEDUP_REMOVED lines=78> */
.L_x_1:
        /* <DEDUP_REMOVED lines=15> */
.L_x_6:


//--------------------- .text._Z20matrixTransposeNaivePKiPi --------------------------
	.section	.text._Z20matrixTransposeNaivePKiPi,"ax",@progbits
	.align	128
        .global         _Z20matrixTransposeNaivePKiPi
        .type           _Z20matrixTransposeNaivePKiPi,@function
        .size           _Z20matrixTransposeNaivePKiPi,(.L_x_7 - _Z20matrixTransposeNaivePKiPi)
        .other          _Z20matrixTransposeNaivePKiPi,@"STO_CUDA_ENTRY STV_DEFAULT"
_Z20matrixTransposeNaivePKiPi:
.text._Z20matrixTransposeNaivePKiPi:
        /* <DEDUP_REMOVED lines=10> */
[----:B-1----:R-:W-:Y:S02]  /*00a0*/  IMAD.WIDE R2, R5, 0x4, R2 ;  /* 0x0000000405027825 */ /* 0x002fe400078e0202 */
[----:B------:R-:W0:Y:S03]  /*00b0*/  LDC.64 R4, c[0x0][0x388] ;  /* 0x0000e200ff047b82 */ /* 0x000e260000000a00 */
[----:B--2---:R-:W2:Y:S01]  /*00c0*/  LDG.E R9, desc[UR4][R2.64] ;  /* 0x0000000402097981 */ /* 0x004ea2000c1e1900 */
[----:B------:R-:W-:-:S05]  /*00d0*/  LEA R7, R0, R7, 0xd ;  /* 0x0000000700077211 */ /* 0x000fca00078e68ff */
[----:B0-----:R-:W-:-:S05]  /*00e0*/  IMAD.WIDE R4, R7, 0x4, R4 ;  /* 0x0000000407047825 */ /* 0x001fca00078e0204 */
[----:B--2---:R0:W-:Y:S04]  /*00f0*/  STG.E desc[UR4][R4.64], R9 ;  /* 0x0000000904007986 */ /* 0x0041e8000c101904 */
[----:B------:R-:W2:Y:S04]  /*0100*/  LDG.E R7, desc[UR4][R2.64+0x8000] ;  /* 0x0080000402077981 */ /* 0x000ea8000c1e1900 */
[----:B--2---:R1:W-:Y:S04]  /*0110*/  STG.E desc[UR4][R4.64+0x4], R7 ;  /* 0x0000040704007986 */ /* 0x0043e8000c101904 */
[----:B------:R-:W2:Y:S04]  /*0120*/  LDG.E R11, desc[UR4][R2.64+0x10000] ;  /* 0x01000004020b7981 */ /* 0x000ea8000c1e1900 */
[----:B--2---:R2:W-:Y:S04]  /*0130*/  STG.E desc[UR4][R4.64+0x8], R11 ;  /* 0x0000080b04007986 */ /* 0x0045e8000c101904 */
[----:B------:R-:W3:Y:S04]  /*0140*/  LDG.E R13, desc[UR4][R2.64+0x18000] ;  /* 0x01800004020d7981 */ /* 0x000ee8000c1e1900 */
[----:B---3--:R3:W-:Y:S04]  /*0150*/  STG.E desc[UR4][R4.64+0xc], R13 ;  /* 0x00000c0d04007986 */ /* 0x0087e8000c101904 */
[----:B------:R-:W4:Y:S04]  /*0160*/  LDG.E R15, desc[UR4][R2.64+0x20000] ;  /* 0x02000004020f7981 */ /* 0x000f28000c1e1900 */
[----:B----4-:R4:W-:Y:S04]  /*0170*/  STG.E desc[UR4][R4.64+0x10], R15 ;  /* 0x0000100f04007986 */ /* 0x0109e8000c101904 */
[----:B------:R-:W5:Y:S04]  /*0180*/  LDG.E R17, desc[UR4][R2.64+0x28000] ;  /* 0x0280000402117981 */ /* 0x000f68000c1e1900 */
[----:B-----5:R5:W-:Y:S04]  /*0190*/  STG.E desc[UR4][R4.64+0x14], R17 ;  /* 0x0000141104007986 */ /* 0x020be8000c101904 */
[----:B0-----:R-:W2:Y:S04]  /*01a0*/  LDG.E R9, desc[UR4][R2.64+0x30000] ;  /* 0x0300000402097981 */ /* 0x001ea8000c1e1900 */
[----:B--2---:R0:W-:Y:S04]  /*01b0*/  STG.E desc[UR4][R4.64+0x18], R9 ;  /* 0x0000180904007986 */ /* 0x0041e8000c101904 */
[----:B-1----:R-:W2:Y:S04]  /*01c0*/  LDG.E R7, desc[UR4][R2.64+0x38000] ;  /* 0x0380000402077981 */ /* 0x002ea8000c1e1900 */
[----:B--2---:R1:W-:Y:S04]  /*01d0*/  STG.E desc[UR4][R4.64+0x1c], R7 ;  /* 0x00001c0704007986 */ /* 0x0043e8000c101904 */
[----:B------:R-:W2:Y:S04]  /*01e0*/  LDG.E R11, desc[UR4][R2.64+0x40000] ;  /* 0x04000004020b7981 */ /* 0x000ea8000c1e1900 */
[----:B--2---:R2:W-:Y:S04]  /*01f0*/  STG.E desc[UR4][R4.64+0x20], R11 ;  /* 0x0000200b04007986 */ /* 0x0045e8000c101904 */
[----:B---3--:R-:W3:Y:S04]  /*0200*/  LDG.E R13, desc[UR4][R2.64+0x48000] ;  /* 0x04800004020d7981 */ /* 0x008ee8000c1e1900 */
[----:B---3--:R3:W-:Y:S04]  /*0210*/  STG.E desc[UR4][R4.64+0x24], R13 ;  /* 0x0000240d04007986 */ /* 0x0087e8000c101904 */
[----:B----4-:R-:W4:Y:S04]  /*0220*/  LDG.E R15, desc[UR4][R2.64+0x50000] ;  /* 0x05000004020f7981 */ /* 0x010f28000c1e1900 */
[----:B----4-:R4:W-:Y:S04]  /*0230*/  STG.E desc[UR4][R4.64+0x28], R15 ;  /* 0x0000280f04007986 */ /* 0x0109e8000c101904 */
[----:B-----5:R-:W5:Y:S04]  /*0240*/  LDG.E R17, desc[UR4][R2.64+0x58000] ;  /* 0x0580000402117981 */ /* 0x020f68000c1e1900 */
        /* <DEDUP_REMOVED lines=30> */
[----:B--2---:R-:W-:Y:S04]  /*0430*/  STG.E desc[UR4][R4.64+0x68], R11 ;  /* 0x0000680b04007986 */ /* 0x004fe8000c101904 */
[----:B---3--:R-:W2:Y:S04]  /*0440*/  LDG.E R13, desc[UR4][R2.64+0xd8000] ;  /* 0x0d800004020d7981 */ /* 0x008ea8000c1e1900 */
[----:B--2---:R-:W-:Y:S04]  /*0450*/  STG.E desc[UR4][R4.64+0x6c], R13 ;  /* 0x00006c0d04007986 */ /* 0x004fe8000c101904 */
[----:B----4-:R-:W2:Y:S04]  /*0460*/  LDG.E R15, desc[UR4][R2.64+0xe0000] ;  /* 0x0e000004020f7981 */ /* 0x010ea8000c1e1900 */
[----:B--2---:R-:W-:Y:S04]  /*0470*/  STG.E desc[UR4][R4.64+0x70], R15 ;  /* 0x0000700f04007986 */ /* 0x004fe8000c101904 */
[----:B-----5:R-:W2:Y:S04]  /*0480*/  LDG.E R17, desc[UR4][R2.64+0xe8000] ;  /* 0x0e80000402117981 */ /* 0x020ea8000c1e1900 */
[----:B--2---:R-:W-:Y:S04]  /*0490*/  STG.E desc[UR4][R4.64+0x74], R17 ;  /* 0x0000741104007986 */ /* 0x004fe8000c101904 */
[----:B0-----:R-:W2:Y:S04]  /*04a0*/  LDG.E R9, desc[UR4][R2.64+0xf0000] ;  /* 0x0f00000402097981 */ /* 0x001ea8000c1e1900 */
[----:B--2---:R-:W-:Y:S04]  /*04b0*/  STG.E desc[UR4][R4.64+0x78], R9 ;  /* 0x0000780904007986 */ /* 0x004fe8000c101904 */
[----:B-1----:R-:W2:Y:S04]  /*04c0*/  LDG.E R7, desc[UR4][R2.64+0xf8000] ;  /* 0x0f80000402077981 */ /* 0x002ea8000c1e1900 */
[----:B--2---:R-:W-:Y:S01]  /*04d0*/  STG.E desc[UR4][R4.64+0x7c], R7 ;  /* 0x00007c0704007986 */ /* 0x004fe2000c101904 */
[----:B------:R-:W-:Y:S05]  /*04e0*/  EXIT ;  /* 0x000000000000794d */ /* 0x000fea0003800000 */
.L_x_2:
        /* <DEDUP_REMOVED lines=9> */
.L_x_7:


//--------------------- .text._Z24matrixCopyUsingSharedMemPKiPi --------------------------
	.section	.text._Z24matrixCopyUsingSharedMemPKiPi,"ax",@progbits
	.align	128
        .global         _Z24matrixCopyUsingSharedMemPKiPi
        .type           _Z24matrixCopyUsingSharedMemPKiPi,@function
        .size           _Z24matrixCopyUsingSharedMemPKiPi,(.L_x_8 - _Z24matrixCopyUsingSharedMemPKiPi)
        .other          _Z24matrixCopyUsingSharedMemPKiPi,@"STO_CUDA_ENTRY STV_DEFAULT"
_Z24matrixCopyUsingSharedMemPKiPi:
.text._Z24matrixCopyUsingSharedMemPKiPi:
[----:B------:R-:W-:Y:S01]  /*0000*/  LDC R1, c[0x0][0x37c] ;  /* 0x0000df00ff017b82 */ /* 0x000fe20000000800 */
[----:B------:R-:W0:Y:S07]  /*0010*/  S2R R30, SR_CTAID.X ;  /* 0x00000000001e7919 */ /* 0x000e2e0000002500 */
[----:B------:R-:W1:Y:S01]  /*0020*/  S2UR UR5, SR_CgaCtaId ;  /* 0x00000000000579c3 */ /* 0x000e620000008800 */
[----:B------:R-:W2:Y:S01]  /*0030*/  LDCU.64 UR6, c[0x0][0x358] ;  /* 0x00006b00ff0677ac */ /* 0x000ea20008000a00 */
[----:B------:R-:W0:Y:S01]  /*0040*/  S2R R5, SR_TID.X ;  /* 0x0000000000057919 */ /* 0x000e220000002100 */
[----:B------:R-:W-:Y:S01]  /*0050*/  UMOV UR4, 0x400 ;  /* 0x0000040000047882 */ /* 0x000fe20000000000 */
[----:B------:R-:W3:Y:S04]  /*0060*/  S2R R0, SR_CTAID.Y ;  /* 0x0000000000007919 */ /* 0x000ee80000002600 */
[----:B------:R-:W4:Y:S01]  /*0070*/  LDC.64 R2, c[0x0][0x380] ;  /* 0x0000e000ff027b82 */ /* 0x000f220000000a00 */
[----:B------:R-:W3:Y:S01]  /*0080*/  S2R R7, SR_TID.Y ;  /* 0x0000000000077919 */ /* 0x000ee20000002200 */
[----:B-1----:R-:W-:Y:S01]  /*0090*/  ULEA UR4, UR5, UR4, 0x18 ;  /* 0x0000000405047291 */ /* 0x002fe2000f8ec0ff */
[----:B0-----:R-:W-:-:S02]  /*00a0*/  LEA R30, R30, R5, 0x5 ;  /* 0x000000051e1e7211 */ /* 0x001fc400078e28ff */
[----:B---3--:R-:W-:-:S03]  /*00b0*/  LEA R9, R0, R7, 0x5 ;  /* 0x0000000700097211 */ /* 0x008fc600078e28ff */
[----:B------:R-:W-:Y:S02]  /*00c0*/  LEA R0, R5, UR4, 0x2 ;  /* 0x0000000405007c11 */ /* 0x000fe4000f8e10ff */
[----:B------:R-:W-:Y:S02]  /*00d0*/  LEA R30, R9, R30, 0xd ;  /* 0x0000001e091e7211 */ /* 0x000fe400078e68ff */
[----:B------:R-:W-:-:S03]  /*00e0*/  LEA R34, R7, R0, 0x7 ;  /* 0x0000000007227211 */ /* 0x000fc600078e38ff */
[----:B----4-:R-:W-:-:S05]  /*00f0*/  IMAD.WIDE R2, R30, 0x4, R2 ;  /* 0x000000041e027825 */ /* 0x010fca00078e0202 */
        /* <DEDUP_REMOVED lines=31> */
[----:B------:R0:W5:Y:S02]  /*02f0*/  LDG.E R32, desc[UR6][R2.64+0xf8000] ;  /* 0x0f80000602207981 */ /* 0x000164000c1e1900 */
[----:B0-----:R-:W0:Y:S02]  /*0300*/  LDC.64 R2, c[0x0][0x388] ;  /* 0x0000e200ff027b82 */ /* 0x001e240000000a00 */
[----:B0-----:R-:W-:Y:S01]  /*0310*/  IMAD.WIDE R2, R30, 0x4, R2 ;  /* 0x000000041e027825 */ /* 0x001fe200078e0202 */
[----:B--2---:R-:W-:Y:S04]  /*0320*/  STS [R34], R5 ;  /* 0x0000000522007388 */ /* 0x004fe80000000800 */
[----:B---3--:R-:W-:Y:S04]  /*0330*/  STS [R34+0x80], R7 ;  /* 0x0000800722007388 */ /* 0x008fe80000000800 */
[----:B----4-:R-:W-:Y:S04]  /*0340*/  STS [R34+0x100], R9 ;  /* 0x0001000922007388 */ /* 0x010fe80000000800 */
[----:B-----5:R-:W-:Y:S04]  /*0350*/  STS [R34+0x180], R11 ;  /* 0x0001800b22007388 */ /* 0x020fe80000000800 */
        /* <DEDUP_REMOVED lines=61> */
.L_x_3:
        /* <DEDUP_REMOVED lines=13> */
.L_x_8:


//--------------------- .text._Z15matrixCopyNaivePKiPi --------------------------
	.section	.text._Z15matrixCopyNaivePKiPi,"ax",@progbits
	.align	128
        .global         _Z15matrixCopyNaivePKiPi
        .type           _Z15matrixCopyNaivePKiPi,@function
        .size           _Z15matrixCopyNaivePKiPi,(.L_x_9 - _Z15matrixCopyNaivePKiPi)
        .other          _Z15matrixCopyNaivePKiPi,@"STO_CUDA_ENTRY STV_DEFAULT"
_Z15matrixCopyNaivePKiPi:
.text._Z15matrixCopyNaivePKiPi:
        /* <DEDUP_REMOVED lines=8> */
[----:B---3--:R-:W-:Y:S02]  /*0080*/  LEA R7, R4, R7, 0x5 ;  /* 0x0000000704077211 */ /* 0x008fe400078e28ff */
[----:B------:R-:W0:Y:S02]  /*0090*/  LDC.64 R4, c[0x0][0x388] ;  /* 0x0000e200ff047b82 */ /* 0x000e240000000a00 */
[----:B------:R-:W-:-:S05]  /*00a0*/  LEA R7, R7, R0, 0xd ;  /* 0x0000000007077211 */ /* 0x000fca00078e68ff */
[----:B-1----:R-:W-:-:S05]  /*00b0*/  IMAD.WIDE R2, R7, 0x4, R2 ;  /* 0x0000000407027825 */ /* 0x002fca00078e0202 */
[----:B--2---:R-:W2:Y:S01]  /*00c0*/  LDG.E R9, desc[UR4][R2.64] ;  /* 0x0000000402097981 */ /* 0x004ea2000c1e1900 */
        /* <DEDUP_REMOVED lines=65> */
.L_x_4:
        /* <DEDUP_REMOVED lines=10> */
.L_x_9:


//--------------------- .nv.shared._Z40matrixTransposeUsingSharedMemWithPaddingPKiPi --------------------------
	.section	.nv.shared._Z40matrixTransposeUsingSharedMemWithPaddingPKiPi,"aw",@nobits
	.sectionflags	@""
	.align	4
.nv.shared._Z40matrixTransposeUsingSharedMemWithPaddingPKiPi:
	.zero		5248


//--------------------- .nv.shared.reserved.0     --------------------------
	.section	.nv.shared.reserved.0,"aw",@nobits
	.weak		__nv_reservedSMEM_offset_0_alias
	.size		__nv_reservedSMEM_offset_0_alias, 0, 64
	.other		__nv_reservedSMEM_offset_0_alias,@"STO_CUDA_RESERVED_SHARED STV_DEFAULT"
__nv_reservedSMEM_offset_0_alias:
	.zero		0
	.zero		64


//--------------------- .nv.shared._Z29matrixTransposeUsingSharedMemPKiPi --------------------------
	.section	.nv.shared._Z29matrixTransposeUsingSharedMemPKiPi,"aw",@nobits
	.sectionflags	@""
	.align	4
.nv.shared._Z29matrixTransposeUsingSharedMemPKiPi:
	.zero		5120


//--------------------- .nv.shared._Z24matrixCopyUsingSharedMemPKiPi --------------------------
	.section	.nv.shared._Z24matrixCopyUsingSharedMemPKiPi,"aw",@nobits
	.sectionflags	@""
	.align	4
.nv.shared._Z24matrixCopyUsingSharedMemPKiPi:
	.zero		5120


//--------------------- .nv.constant0._Z40matrixTransposeUsingSharedMemWithPaddingPKiPi --------------------------
	.section	.nv.constant0._Z40matrixTransposeUsingSharedMemWithPaddingPKiPi,"a",@progbits
	.sectionflags	@""
	.align	4
.nv.constant0._Z40matrixTransposeUsingSharedMemWithPaddingPKiPi:
	.zero		912


//--------------------- .nv.constant0._Z29matrixTransposeUsingSharedMemPKiPi --------------------------
	.section	.nv.constant0._Z29matrixTransposeUsingSharedMemPKiPi,"a",@progbits
	.sectionflags	@""
	.align	4
.nv.constant0._Z29matrixTransposeUsingSharedMemPKiPi:
	.zero		912


//--------------------- .nv.constant0._Z20matrixTransposeNaivePKiPi --------------------------
	.section	.nv.constant0._Z20matrixTransposeNaivePKiPi,"a",@progbits
	.sectionflags	@""
	.align	4
.nv.constant0._Z20matrixTransposeNaivePKiPi:
	.zero		912


//--------------------- .nv.constant0._Z24matrixCopyUsingSharedMemPKiPi --------------------------
	.section	.nv.constant0._Z24matrixCopyUsingSharedMemPKiPi,"a",@progbits
	.sectionflags	@""
	.align	4
.nv.constant0._Z24matrixCopyUsingSharedMemPKiPi:
	.zero		912


//--------------------- .nv.constant0._Z15matrixCopyNaivePKiPi --------------------------
	.section	.nv.constant0._Z15matrixCopyNaivePKiPi,"a",@progbits
	.sectionflags	@""
	.align	4
.nv.constant0._Z15matrixCopyNaivePKiPi:
	.zero		912


//--------------------- SYMBOLS --------------------------

	.type		.nv.reservedSmem.offset0,@object
	.size		.nv.reservedSmem.offset0,0x4
	.type		.nv.reservedSmem.cap,@object
	.size		.nv.reservedSmem.cap,0x4
